def gluon_wgmma(
    a_ptr,
    b_ptr,
    c_ptr,
    M,
    N,
    K,
    stride_am,
    stride_bk,
    stride_cm,
    BLOCK_M: gl.constexpr,
    BLOCK_N: gl.constexpr,
    BLOCK_K: gl.constexpr,
    DTYPE: gl.constexpr,
    A_LAYOUT: gl.constexpr,
    B_LAYOUT: gl.constexpr,
    C_LAYOUT: gl.constexpr,
    B_SHAPE: gl.constexpr,
    TRANS_B: gl.constexpr,
    NUM_BUFFERS: gl.constexpr,
    NUM_WARPS: gl.constexpr,
):
    a_desc = tma.make_tensor_descriptor(
        a_ptr, [M, K], [stride_am, 1], [BLOCK_M, BLOCK_K], A_LAYOUT
    )
    b_desc = tma.make_tensor_descriptor(
        b_ptr,
        [N, K] if TRANS_B else [K, N],
        [stride_bk, 1],
        B_SHAPE,
        B_LAYOUT,
    )
    c_desc = tma.make_tensor_descriptor(
        c_ptr, [M, N], [stride_cm, 1], [BLOCK_M, BLOCK_N], C_LAYOUT
    )

    a_bufs = gl.allocate_shared_memory(
        DTYPE, [NUM_BUFFERS, BLOCK_M, BLOCK_K], A_LAYOUT
    )
    b_bufs = gl.allocate_shared_memory(DTYPE, [NUM_BUFFERS] + B_SHAPE, B_LAYOUT)

    pid_m = gl.program_id(0)
    pid_n = gl.program_id(1)
    off_m = pid_m * BLOCK_M
    off_n = pid_n * BLOCK_N

    mma_layout: gl.constexpr = pick_wgmma_layout(DTYPE, BLOCK_M, BLOCK_N, NUM_WARPS)
    acc = warpgroup_mma_init(
        gl.zeros((BLOCK_M, BLOCK_N), dtype=gl.float32, layout=mma_layout)
    )

    bars = gl.allocate_shared_memory(
        gl.int64, [NUM_BUFFERS, 1], mbarrier.MBarrierLayout()
    )
    for i in gl.static_range(NUM_BUFFERS):
        mbarrier.init(bars.index(i), count=1)
    idx = 0
    phase = 0

    for k in range(0, K, BLOCK_K):
        a = a_bufs.index(idx)
        b = b_bufs.index(idx)
        bar = bars.index(idx)
        mbarrier.expect(bar, a_desc.block_type.nbytes + b_desc.block_type.nbytes)
        tma.async_copy_global_to_shared(a_desc, [off_m, k], bar, a)
        tma.async_copy_global_to_shared(
            b_desc, [off_n, k] if TRANS_B else [k, off_n], bar, b
        )
        mbarrier.wait(bar, phase=phase)

        if TRANS_B:
            b = b.permute((1, 0))
        acc = warpgroup_mma_wait(num_outstanding=0, deps=(acc,))
        acc = warpgroup_mma(a, b, acc, is_async=True)

        idx += 1
        if idx == NUM_BUFFERS:
            idx = 0
            phase ^= 1

    acc = warpgroup_mma_wait(num_outstanding=0, deps=(acc,))
    for i in gl.static_range(NUM_BUFFERS):
        mbarrier.invalidate(bars.index(i))

    c_smem = gl.allocate_shared_memory(DTYPE, [BLOCK_M, BLOCK_N], C_LAYOUT)
    c_smem.store(acc.to(DTYPE))
    fence_async_shared()
    tma.async_copy_shared_to_global(c_desc, [off_m, off_n], c_smem)
    tma.store_wait(pendings=0)

# config = {"BLOCK_K": 128, "BLOCK_M": 128, "BLOCK_N": 256, "arch": "sm_90", "dtype": "fp16", "num_buffers": 3, "num_warps": 8, "trans_b": 0}
# arch = sm_90


// ===== COMPILED SASS (sm_90a) =====

	.target	sm_90a

	.elftype	@"ET_EXEC"


//--------------------- .note.nv.tkinfo           --------------------------
	.section	.note.nv.tkinfo,"",@"SHT_NOTE"
	.sectionflags	@"SHF_NOTE_NV_TKINFO"
	.tkinfo
        /*0018*/ 	.word	0x00000002
        /*0030*/ 	.string	""
        /*0030*/ 	.string	"ptxas"
        /*0030*/ 	.string	"Cuda compilation tools, release 13.0, V13.0.88"
        /*0030*/ 	.string	"Build cuda_13.0.r13.0/compiler.36424714_0"
        /*0030*/ 	.string	"-v  -suppress-debug-info  -lineinfo  -arch sm_90a "



//--------------------- .note.nv.cuinfo           --------------------------
	.section	.note.nv.cuinfo,"",@"SHT_NOTE"
	.sectionflags	@"SHF_NOTE_NV_CUINFO"
        /*0018*/ 	.short	0x0002
        /*001a*/ 	.short	0x005a
        /*001c*/ 	.short	0x0082
	.zero		2


//--------------------- .nv.info                  --------------------------
	.section	.nv.info,"",@"SHT_CUDA_INFO"
	.align	4


	//----- nvinfo : EIATTR_REGCOUNT
	.align		4
        /*0000*/ 	.byte	0x04, 0x2f
        /*0002*/ 	.short	(.L_1 - .L_0)
	.align		4
.L_0:
        /*0004*/ 	.word	index@(gluon_wgmma)
        /*0008*/ 	.word	0x0000009a


	//----- nvinfo : EIATTR_FRAME_SIZE
	.align		4
.L_1:
        /*000c*/ 	.byte	0x04, 0x11
        /*000e*/ 	.short	(.L_3 - .L_2)
	.align		4
.L_2:
        /*0010*/ 	.word	index@(gluon_wgmma)
        /*0014*/ 	.word	0x00000000


	//----- nvinfo : EIATTR_MIN_STACK_SIZE
	.align		4
.L_3:
        /*0018*/ 	.byte	0x04, 0x12
        /*001a*/ 	.short	(.L_5 - .L_4)
	.align		4
.L_4:
        /*001c*/ 	.word	index@(gluon_wgmma)
        /*0020*/ 	.word	0x00000000
.L_5:


//--------------------- .nv.compat                --------------------------
	.section	.nv.compat,"",@"SHT_CUDA_COMPAT_INFO"
	.align	4
        /*0000*/ 	.byte	0x02, 0x09, 0x01, 0x00, 0x02, 0x02, 0x04, 0x00, 0x02, 0x05, 0x05, 0x00, 0x03, 0x07, 0x01, 0x01
        /*0010*/ 	.byte	0x02, 0x03, 0x03, 0x00, 0x02, 0x06, 0x01, 0x00, 0x04, 0x0b, 0x08, 0x00, 0x00, 0x00, 0x00, 0x00
        /*0020*/ 	.byte	0x00, 0x00, 0x00, 0x00


//--------------------- .nv.info.gluon_wgmma      --------------------------
	.section	.nv.info.gluon_wgmma,"",@"SHT_CUDA_INFO"
	.sectionflags	@""
	.align	4


	//----- nvinfo : EIATTR_CUDA_API_VERSION
	.align		4
        /*0000*/ 	.byte	0x04, 0x37
        /*0002*/ 	.short	(.L_7 - .L_6)
.L_6:
        /*0004*/ 	.word	0x00000082


	//----- nvinfo : EIATTR_KPARAM_INFO
	.align		4
.L_7:
        /*0008*/ 	.byte	0x04, 0x17
        /*000a*/ 	.short	(.L_9 - .L_8)
.L_8:
        /*000c*/ 	.word	0x00000000
        /*0010*/ 	.short	0x000a
        /*0012*/ 	.short	0x0048
        /*0014*/ 	.byte	0x00, 0xf4, 0x21, 0x00


	//----- nvinfo : EIATTR_KPARAM_INFO
	.align		4
.L_9:
        /*0018*/ 	.byte	0x04, 0x17
        /*001a*/ 	.short	(.L_11 - .L_10)
.L_10:
        /*001c*/ 	.word	0x00000000
        /*0020*/ 	.short	0x0009
        /*0022*/ 	.short	0x0040
        /*0024*/ 	.byte	0x00, 0xf4, 0x21, 0x00


	//----- nvinfo : EIATTR_KPARAM_INFO
	.align		4
.L_11:
        /*0028*/ 	.byte	0x04, 0x17
        /*002a*/ 	.short	(.L_13 - .L_12)
.L_12:
        /*002c*/ 	.word	0x00000000
        /*0030*/ 	.short	0x0008
        /*0032*/ 	.short	0x0038
        /*0034*/ 	.byte	0x00, 0xf0, 0x21, 0x00


	//----- nvinfo : EIATTR_KPARAM_INFO
	.align		4
.L_13:
        /*0038*/ 	.byte	0x04, 0x17
        /*003a*/ 	.short	(.L_15 - .L_14)
.L_14:
        /*003c*/ 	.word	0x00000000
        /*0040*/ 	.short	0x0007
        /*0042*/ 	.short	0x0030
        /*0044*/ 	.byte	0x00, 0xf0, 0x21, 0x00


	//----- nvinfo : EIATTR_KPARAM_INFO
	.align		4
.L_15:
        /*0048*/ 	.byte	0x04, 0x17
        /*004a*/ 	.short	(.L_17 - .L_16)
.L_16:
        /*004c*/ 	.word	0x00000000
        /*0050*/ 	.short	0x0006
        /*0052*/ 	.short	0x0028
        /*0054*/ 	.byte	0x00, 0xf0, 0x21, 0x00


	//----- nvinfo : EIATTR_KPARAM_INFO
	.align		4
.L_17:
        /*0058*/ 	.byte	0x04, 0x17
        /*005a*/ 	.short	(.L_19 - .L_18)
.L_18:
        /*005c*/ 	.word	0x00000000
        /*0060*/ 	.short	0x0005
        /*0062*/ 	.short	0x0020
        /*0064*/ 	.byte	0x00, 0xf0, 0x11, 0x00


	//----- nvinfo : EIATTR_KPARAM_INFO
	.align		4
.L_19:
        /*0068*/ 	.byte	0x04, 0x17
        /*006a*/ 	.short	(.L_21 - .L_20)
.L_20:
        /*006c*/ 	.word	0x00000000
        /*0070*/ 	.short	0x0004
        /*0072*/ 	.short	0x001c
        /*0074*/ 	.byte	0x00, 0xf0, 0x11, 0x00


	//----- nvinfo : EIATTR_KPARAM_INFO
	.align		4
.L_21:
        /*0078*/ 	.byte	0x04, 0x17
        /*007a*/ 	.short	(.L_23 - .L_22)
.L_22:
        /*007c*/ 	.word	0x00000000
        /*0080*/ 	.short	0x0003
        /*0082*/ 	.short	0x0018
        /*0084*/ 	.byte	0x00, 0xf0, 0x11, 0x00


	//----- nvinfo : EIATTR_KPARAM_INFO
	.align		4
.L_23:
        /*0088*/ 	.byte	0x04, 0x17
        /*008a*/ 	.short	(.L_25 - .L_24)
.L_24:
        /*008c*/ 	.word	0x00000000
        /*0090*/ 	.short	0x0002
        /*0092*/ 	.short	0x0010
        /*0094*/ 	.byte	0x00, 0xf4, 0x21, 0x00


	//----- nvinfo : EIATTR_KPARAM_INFO
	.align		4
.L_25:
        /*0098*/ 	.byte	0x04, 0x17
        /*009a*/ 	.short	(.L_27 - .L_26)
.L_26:
        /*009c*/ 	.word	0x00000000
        /*00a0*/ 	.short	0x0001
        /*00a2*/ 	.short	0x0008
        /*00a4*/ 	.byte	0x00, 0xf4, 0x21, 0x00


	//----- nvinfo : EIATTR_KPARAM_INFO
	.align		4
.L_27:
        /*00a8*/ 	.byte	0x04, 0x17
        /*00aa*/ 	.short	(.L_29 - .L_28)
.L_28:
        /*00ac*/ 	.word	0x00000000
        /*00b0*/ 	.short	0x0000
        /*00b2*/ 	.short	0x0000
        /*00b4*/ 	.byte	0x00, 0xf4, 0x21, 0x00


	//----- nvinfo : EIATTR_SPARSE_MMA_MASK
	.align		4
.L_29:
        /*00b8*/ 	.byte	0x03, 0x50
        /*00ba*/ 	.short	0x0000


	//----- nvinfo : EIATTR_MAXREG_COUNT
	.align		4
        /*00bc*/ 	.byte	0x03, 0x1b
        /*00be*/ 	.short	0x00ff


	//----- nvinfo : EIATTR_NUM_BARRIERS
	.align		4
        /*00c0*/ 	.byte	0x02, 0x4c
        /*00c2*/ 	.byte	0x01
	.zero		1


	//----- nvinfo : EIATTR_MERCURY_ISA_VERSION
	.align		4
        /*00c4*/ 	.byte	0x03, 0x5f
        /*00c6*/ 	.short	0x0101


	//----- nvinfo : EIATTR_INT_WARP_WIDE_INSTR_OFFSETS
	.align		4
        /*00c8*/ 	.byte	0x04, 0x31
        /*00ca*/ 	.short	(.L_31 - .L_30)


	//   ....[0]....
.L_30:
        /*00cc*/ 	.word	0x00001300


	//   ....[1]....
        /*00d0*/ 	.word	0x00001320


	//   ....[2]....
        /*00d4*/ 	.word	0x00001330


	//   ....[3]....
        /*00d8*/ 	.word	0x00001410


	//   ....[4]....
        /*00dc*/ 	.word	0x00001d10


	//   ....[5]....
        /*00e0*/ 	.word	0x00001d20


	//   ....[6]....
        /*00e4*/ 	.word	0x00001de0


	//   ....[7]....
        /*00e8*/ 	.word	0x00001df0


	//   ....[8]....
        /*00ec*/ 	.word	0x000028c0


	//   ....[9]....
        /*00f0*/ 	.word	0x000028d0


	//----- nvinfo : EIATTR_COOP_GROUP_MASK_REGIDS
	.align		4
.L_31:
        /*00f4*/ 	.byte	0x04, 0x29
        /*00f6*/ 	.short	(.L_33 - .L_32)


	//   ....[0]....
.L_32:
        /*00f8*/ 	.word	0xffffffff


	//   ....[1]....
        /*00fc*/ 	.word	0xffffffff


	//   ....[2]....
        /*0100*/ 	.word	0xffffffff


	//----- nvinfo : EIATTR_COOP_GROUP_INSTR_OFFSETS
	.align		4
.L_33:
        /*0104*/ 	.byte	0x04, 0x28
        /*0106*/ 	.short	(.L_35 - .L_34)


	//   ....[0]....
.L_34:
        /*0108*/ 	.word	0x00000150


	//   ....[1]....
        /*010c*/ 	.word	0x00000720


	//   ....[2]....
        /*0110*/ 	.word	0x00000cd0


	//----- nvinfo : EIATTR_MBARRIER_INSTR_OFFSETS
	.align		4
.L_35:
        /*0114*/ 	.byte	0x04, 0x39
        /*0116*/ 	.short	(.L_37 - .L_36)


	//   ....[0]....
.L_36:
        /*0118*/ 	.word	0x00001490
        /*011c*/ 	.word	0x000000ff
        /*0120*/ 	.word	0x00048000
        /*0124*/ 	.short	0x0100
        /*0126*/ 	.byte	0x07
	.zero		1


	//   ....[1]....
        /*0128*/ 	.word	0x00001620
        /*012c*/ 	.word	0x000000ff
        /*0130*/ 	.word	0x00048008
        /*0134*/ 	.short	0x0100
        /*0136*/ 	.byte	0x07
	.zero		1


	//   ....[2]....
        /*0138*/ 	.word	0x000017b0
        /*013c*/ 	.word	0x000000ff
        /*0140*/ 	.word	0x00048010
        /*0144*/ 	.short	0x0100
        /*0146*/ 	.byte	0x07
	.zero		1


	//   ....[3]....
        /*0148*/ 	.word	0x00001f20
        /*014c*/ 	.word	0x000000ff
        /*0150*/ 	.word	0x00048000
        /*0154*/ 	.short	0x010a
        /*0156*/ 	.byte	0x1d
	.zero		1


	//   ....[4]....
        /*0158*/ 	.word	0x00002340
        /*015c*/ 	.word	0x000000ff
        /*0160*/ 	.word	0x00048000
        /*0164*/ 	.short	0x0108
        /*0166*/ 	.byte	0x07
	.zero		1


	//   ....[5]....
        /*0168*/ 	.word	0x00002440
        /*016c*/ 	.word	0x000000ff
        /*0170*/ 	.word	0x00048008
        /*0174*/ 	.short	0x0108
        /*0176*/ 	.byte	0x07
	.zero		1


	//   ....[6]....
        /*0178*/ 	.word	0x00002530
        /*017c*/ 	.word	0x000000ff
        /*0180*/ 	.word	0x00048010
        /*0184*/ 	.short	0x0108
        /*0186*/ 	.byte	0x07
	.zero		1


	//   ....[7]....
        /*0188*/ 	.word	0x00002960
        /*018c*/ 	.word	0x000000ff
        /*0190*/ 	.word	0x00048000
        /*0194*/ 	.short	0x010a
        /*0196*/ 	.byte	0x1d
	.zero		1


	//----- nvinfo : EIATTR_NUM_MBARRIERS
	.align		4
.L_37:
        /*0198*/ 	.byte	0x03, 0x38
        /*019a*/ 	.short	0x0003


	//----- nvinfo : EIATTR_EXIT_INSTR_OFFSETS
	.align		4
        /*019c*/ 	.byte	0x04, 0x1c
        /*019e*/ 	.short	(.L_39 - .L_38)


	//   ....[0]....
.L_38:
        /*01a0*/ 	.word	0x00002950


	//----- nvinfo : EIATTR_REQNTID
	.align		4
.L_39:
        /*01a4*/ 	.byte	0x04, 0x10
        /*01a6*/ 	.short	(.L_41 - .L_40)
.L_40:
        /*01a8*/ 	.word	0x00000100
        /*01ac*/ 	.word	0x00000001
        /*01b0*/ 	.word	0x00000001


	//----- nvinfo : EIATTR_CRS_STACK_SIZE
	.align		4
.L_41:
        /*01b4*/ 	.byte	0x04, 0x1e
        /*01b6*/ 	.short	(.L_43 - .L_42)
.L_42:
        /*01b8*/ 	.word	0x00000000


	//----- nvinfo : EIATTR_CBANK_PARAM_SIZE
	.align		4
.L_43:
        /*01bc*/ 	.byte	0x03, 0x19
        /*01be*/ 	.short	0x0050


	//----- nvinfo : EIATTR_PARAM_CBANK
	.align		4
        /*01c0*/ 	.byte	0x04, 0x0a
        /*01c2*/ 	.short	(.L_45 - .L_44)
	.align		4
.L_44:
        /*01c4*/ 	.word	index@(.nv.constant0.gluon_wgmma)
        /*01c8*/ 	.short	0x0210
        /*01ca*/ 	.short	0x0050


	//----- nvinfo : EIATTR_SW_WAR
	.align		4
.L_45:
        /*01cc*/ 	.byte	0x04, 0x36
        /*01ce*/ 	.short	(.L_47 - .L_46)
.L_46:
        /*01d0*/ 	.word	0x00000008
.L_47:


//--------------------- .nv.callgraph             --------------------------
	.section	.nv.callgraph,"",@"SHT_CUDA_CALLGRAPH"
	.align	4
	.sectionentsize	8
	.align		4
        /*0000*/ 	.word	0x00000000
	.align		4
        /*0004*/ 	.word	0xffffffff
	.align		4
        /*0008*/ 	.word	0x00000000
	.align		4
        /*000c*/ 	.word	0xfffffffe
	.align		4
        /*0010*/ 	.word	0x00000000
	.align		4
        /*0014*/ 	.word	0xfffffffd
	.align		4
        /*0018*/ 	.word	0x00000000
	.align		4
        /*001c*/ 	.word	0xfffffffc


//--------------------- .text.gluon_wgmma         --------------------------
	.section	.text.gluon_wgmma,"ax",@progbits
	.align	128
        .global         gluon_wgmma
        .type           gluon_wgmma,@function
        .size           gluon_wgmma,(.L_x_52 - gluon_wgmma)
        .other          gluon_wgmma,@"STO_CUDA_ENTRY STV_DEFAULT"
gluon_wgmma:
.text.gluon_wgmma:
[----:B------:R-:W-:Y:S01]  /*0000*/  LDC R1, c[0x0][0x28] ;  /* 0x00000a00ff017b82 */ /* 0x000fe20000000800 */
[----:B------:R-:W1:Y:S07]  /*0010*/  S2R R0, SR_TID.X ;  /* 0x0000000000007919 */ /* 0x000e6e0000002100 */
[----:B------:R-:W2:Y:S01]  /*0020*/  S2UR UR4, SR_CgaCtaId ;  /* 0x00000000000479c3 */ /* 0x000ea20000008800 */
[----:B------:R-:W-:Y:S01]  /*0030*/  UMOV UR7, 0x400 ;  /* 0x0000040000077882 */ /* 0x000fe20000000000 */
[----:B------:R-:W-:Y:S01]  /*0040*/  ULDC UR6, c[0x0][0xc] ;  /* 0x0000030000067ab9 */ /* 0x000fe20000000800 */
[----:B------:R-:W-:Y:S01]  /*0050*/  ULDC.64 UR24, c[0x0][0x250] ;  /* 0x0000940000187ab9 */ /* 0x000fe20000000a00 */
[----:B------:R-:W-:Y:S04]  /*0060*/  BSSY B0, `(.L_x_0) ;  /* 0x000001e000007945 */ /* 0x000fe80003800000 */
[----:B------:R-:W3:Y:S08]  /*0070*/  LDC R4, c[0x0][0x228] ;  /* 0x00008a00ff047b82 */ /* 0x000ef00000000800 */
[----:B------:R-:W4:Y:S08]  /*0080*/  LDC R15, c[0x0][0x230] ;  /* 0x00008c00ff0f7b82 */ /* 0x000f300000000800 */
[----:B------:R-:W-:Y:S01]  /*0090*/  S2UR UR32, SR_CTAID.Y ;  /* 0x00000000002079c3 */ /* 0x000fe20000002600 */
[----:B--2---:R-:W-:-:S03]  /*00a0*/  ULEA UR7, UR4, UR7, 0x18 ;  /* 0x0000000704077291 */ /* 0x004fc6000f8ec03f */
[----:B------:R-:W-:Y:S01]  /*00b0*/  ULDC UR4, c[0x0][0x10] ;  /* 0x0000040000047ab9 */ /* 0x000fe20000000800 */
[----:B-1----:R-:W-:-:S03]  /*00c0*/  LOP3.LUT R6, R0, 0xff, RZ, 0xc0, !PT ;  /* 0x000000ff00067812 */ /* 0x002fc600078ec0ff */
[----:B------:R-:W1:Y:S01]  /*00d0*/  S2UR UR5, SR_CTAID.Z ;  /* 0x00000000000579c3 */ /* 0x000e620000002700 */
[----:B---3--:R-:W-:Y:S01]  /*00e0*/  VIADD R4, R4, 0xffffffff ;  /* 0xffffffff04047836 */ /* 0x008fe20000000000 */
[C---:B------:R-:W-:Y:S02]  /*00f0*/  ISETP.GE.U32.AND P0, PT, R6.reuse, 0x20, PT ;  /* 0x000000200600780c */ /* 0x040fe40003f06070 */
[C---:B------:R-:W-:Y:S02]  /*0100*/  ISETP.NE.U32.AND P2, PT, R6.reuse, RZ, PT ;  /* 0x000000ff0600720c */ /* 0x040fe40003f45070 */
[----:B------:R-:W-:Y:S02]  /*0110*/  LEA R12, R6, UR7, 0x2 ;  /* 0x00000007060c7c11 */ /* 0x000fe4000f8e10ff */
[----:B------:R-:W2:Y:S01]  /*0120*/  S2UR UR33, SR_CTAID.X ;  /* 0x00000000002179c3 */ /* 0x000ea20000002500 */
[----:B----4-:R-:W-:-:S06]  /*0130*/  VIADD R14, R15, 0xffffffff ;  /* 0xffffffff0f0e7836 */ /* 0x010fcc0000000000 */
[----:B------:R3:W-:Y:S01]  /*0140*/  @!P0 STS [R12], RZ ;  /* 0x000000ff0c008388 */ /* 0x0007e20000000800 */
[----:B------:R-:W-:-:S03]  /*0150*/  NOP ;  /* 0x0000000000007918 */ /* 0x000fc60000000000 */
[----:B------:R3:W-:Y:S01]  /*0160*/  @!P2 STS [UR7+0x24], R4 ;  /* 0x00002404ff00a988 */ /* 0x0007e20008000807 */
[----:B-1----:R-:W-:-:S03]  /*0170*/  UIMAD UR4, UR5, UR4, UR32 ;  /* 0x00000004050472a4 */ /* 0x002fc6000f8e0220 */
[----:B------:R3:W-:Y:S01]  /*0180*/  @!P2 STS [UR7+0x20], R14 ;  /* 0x0000200eff00a988 */ /* 0x0007e20008000807 */
[----:B--2---:R-:W-:-:S04]  /*0190*/  UIMAD UR4, UR4, UR6, UR33 ;  /* 0x00000006040472a4 */ /* 0x004fc8000f8e0221 */
[----:B------:R-:W-:-:S04]  /*01a0*/  UIMAD UR4, UR4, 0x180, URZ ;  /* 0x00000180040478a4 */ /* 0x000fc8000f8e023f */
[----:B------:R-:W-:-:S04]  /*01b0*/  UIADD3 UR20, UP0, UR4, UR24, URZ ;  /* 0x0000001804147290 */ /* 0x000fc8000ff1e03f */
[----:B------:R-:W-:Y:S01]  /*01c0*/  ULEA.HI.X.SX32 UR21, UR4, UR25, 0x1, UP0 ;  /* 0x0000001904157291 */ /* 0x000fe200080f0e3f */
[----:B---3--:R-:W-:Y:S11]  /*01d0*/  @P2 BRA `(.L_x_1) ;  /* 0x0000000000182947 */ /* 0x008ff60003800000 */
[----:B------:R-:W1:Y:S01]  /*01e0*/  LDS R2, [UR7+0x8] ;  /* 0x00000807ff027984 */ /* 0x000e620008000800 */
[----:B------:R-:W2:Y:S01]  /*01f0*/  LDC.64 R8, c[0x0][0x210] ;  /* 0x00008400ff087b82 */ /* 0x000ea20000000a00 */
[----:B------:R-:W-:Y:S02]  /*0200*/  IMAD.MOV.U32 R3, RZ, RZ, 0x70 ;  /* 0x00000070ff037424 */ /* 0x000fe400078e00ff */
[----:B--2---:R2:W-:Y:S03]  /*0210*/  STS.64 [UR7], R8 ;  /* 0x00000008ff007988 */ /* 0x0045e60008000a07 */
[----:B-1----:R-:W-:-:S05]  /*0220*/  LOP3.LUT R2, R2, 0x10, R3, 0xd8, !PT ;  /* 0x0000001002027812 */ /* 0x002fca00078ed803 */
[----:B------:R2:W-:Y:S02]  /*0230*/  STS [UR7+0x8], R2 ;  /* 0x00000802ff007988 */ /* 0x0005e40008000807 */
.L_x_1:
[----:B------:R-:W-:Y:S05]  /*0240*/  BSYNC B0 ;  /* 0x0000000000007941 */ /* 0x000fea0003800000 */
.L_x_0:
[----:B------:R-:W-:Y:S04]  /*0250*/  BSSY B0, `(.L_x_2) ;  /* 0x000000a000007945 */ /* 0x000fe80003800000 */
[----:B------:R-:W-:Y:S05]  /*0260*/  @P2 BRA `(.L_x_3) ;  /* 0x0000000000202947 */ /* 0x000fea0003800000 */
[----:B--2---:R-:W1:Y:S01]  /*0270*/  LDS R2, [UR7+0x34] ;  /* 0x00003407ff027984 */ /* 0x004e620008000800 */
[----:B------:R-:W-:Y:S02]  /*0280*/  IMAD.MOV.U32 R3, RZ, RZ, 0x3f000000 ;  /* 0x3f000000ff037424 */ /* 0x000fe400078e00ff */
[----:B------:R-:W-:Y:S01]  /*0290*/  @!P2 IMAD.MOV.U32 R5, RZ, RZ, 0x7f ;  /* 0x0000007fff05a424 */ /* 0x000fe200078e00ff */
[----:B------:R-:W2:Y:S02]  /*02a0*/  @!P2 LDS R8, [UR7+0x38] ;  /* 0x00003807ff08a984 */ /* 0x000ea40008000800 */
[----:B-1----:R-:W-:Y:S02]  /*02b0*/  LOP3.LUT R2, R2, 0xff000000, R3, 0xb8, !PT ;  /* 0xff00000002027812 */ /* 0x002fe400078eb803 */
[----:B--2---:R-:W-:-:S03]  /*02c0*/  @!P2 LOP3.LUT R3, R8, 0xff, R5, 0xb8, !PT ;  /* 0x000000ff0803a812 */ /* 0x004fc600078eb805 */
[----:B------:R1:W-:Y:S04]  /*02d0*/  STS [UR7+0x34], R2 ;  /* 0x00003402ff007988 */ /* 0x0003e80008000807 */
[----:B------:R1:W-:Y:S02]  /*02e0*/  @!P2 STS [UR7+0x38], R3 ;  /* 0x00003803ff00a988 */ /* 0x0003e40008000807 */
.L_x_3:
[----:B------:R-:W-:Y:S05]  /*02f0*/  BSYNC B0 ;  /* 0x0000000000007941 */ /* 0x000fea0003800000 */
.L_x_2:
[----:B------:R-:W-:Y:S04]  /*0300*/  BSSY B0, `(.L_x_4) ;  /* 0x000000e000007945 */ /* 0x000fe80003800000 */
[----:B------:R-:W-:Y:S05]  /*0310*/  @P2 BRA `(.L_x_5) ;  /* 0x0000000000302947 */ /* 0x000fea0003800000 */
[----:B-1----:R-:W1:Y:S01]  /*0320*/  LDS R3, [UR7+0x34] ;  /* 0x00003407ff037984 */ /* 0x002e620008000800 */
[----:B------:R-:W3:Y:S03]  /*0330*/  LDC.64 R10, c[0x0][0x238] ;  /* 0x00008e00ff0a7b82 */ /* 0x000ee60000000a00 */
[----:B--2---:R-:W2:Y:S01]  /*0340*/  LDS R2, [UR7+0x1c] ;  /* 0x00001c07ff027984 */ /* 0x004ea20008000800 */
[C---:B---3--:R-:W-:Y:S01]  /*0350*/  SHF.L.U64.HI R8, R10.reuse, 0x1, R11 ;  /* 0x000000010a087819 */ /* 0x048fe2000001020b */
[----:B------:R-:W-:-:S03]  /*0360*/  IMAD.SHL.U32 R5, R10, 0x2, RZ ;  /* 0x000000020a057824 */ /* 0x000fc600078e00ff */
[--C-:B------:R-:W-:Y:S02]  /*0370*/  SHF.R.U32.HI R7, RZ, 0x4, R8.reuse ;  /* 0x00000004ff077819 */ /* 0x100fe40000011608 */
[----:B------:R-:W-:-:S05]  /*0380*/  SHF.R.U64 R5, R5, 0x4, R8 ;  /* 0x0000000405057819 */ /* 0x000fca0000001208 */
[----:B------:R3:W-:Y:S01]  /*0390*/  STS [UR7+0xc], R5 ;  /* 0x00000c05ff007988 */ /* 0x0007e20008000807 */
[----:B-1----:R-:W-:Y:S02]  /*03a0*/  LOP3.LUT R3, R3, 0x7, RZ, 0xb8, !PT ;  /* 0x0000000703037812 */ /* 0x002fe400078eb8ff */
[----:B--2---:R-:W-:-:S03]  /*03b0*/  LOP3.LUT R2, R2, 0xf, R7, 0xb8, !PT ;  /* 0x0000000f02027812 */ /* 0x004fc600078eb807 */
[----:B------:R3:W-:Y:S04]  /*03c0*/  STS [UR7+0x34], R3 ;  /* 0x00003403ff007988 */ /* 0x0007e80008000807 */
[----:B------:R3:W-:Y:S02]  /*03d0*/  STS [UR7+0x1c], R2 ;  /* 0x00001c02ff007988 */ /* 0x0007e40008000807 */
.L_x_5:
[----:B------:R-:W-:Y:S05]  /*03e0*/  BSYNC B0 ;  /* 0x0000000000007941 */ /* 0x000fea0003800000 */
.L_x_4:
[----:B------:R-:W-:Y:S04]  /*03f0*/  BSSY B1, `(.L_x_6) ;  /* 0x000001b000017945 */ /* 0x000fe80003800000 */
[----:B------:R-:W-:Y:S01]  /*0400*/  BSSY B0, `(.L_x_7) ;  /* 0x0000016000007945 */ /* 0x000fe20003800000 */
[----:B------:R-:W-:-:S03]  /*0410*/  IMAD.MOV.U32 R13, RZ, RZ, RZ ;  /* 0x000000ffff0d7224 */ /* 0x000fc600078e00ff */
[----:B------:R-:W-:Y:S05]  /*0420*/  @P2 BRA `(.L_x_8) ;  /* 0x0000000000202947 */ /* 0x000fea0003800000 */
[----:B-123--:R-:W1:Y:S02]  /*0430*/  LDS R2, [UR7+0x34] ;  /* 0x00003407ff027984 */ /* 0x00ee640008000800 */
[----:B-1----:R-:W-:-:S05]  /*0440*/  LOP3.LUT R2, R2, 0x38, RZ, 0xb8, !PT ;  /* 0x0000003802027812 */ /* 0x002fca00078eb8ff */
[----:B------:R1:W-:Y:S01]  /*0450*/  STS [UR7+0x34], R2 ;  /* 0x00003402ff007988 */ /* 0x0003e20008000807 */
[----:B------:R-:W-:Y:S05]  /*0460*/  @P2 BRA `(.L_x_9) ;  /* 0x0000000000202947 */ /* 0x000fea0003800000 */
[----:B-1----:R-:W1:Y:S01]  /*0470*/  LDS R2, [UR7+0x8] ;  /* 0x00000807ff027984 */ /* 0x002e620008000800 */
[----:B------:R-:W-:-:S05]  /*0480*/  IMAD.MOV.U32 R3, RZ, RZ, 0x780 ;  /* 0x00000780ff037424 */ /* 0x000fca00078e00ff */
[----:B-1----:R-:W-:-:S05]  /*0490*/  LOP3.LUT R2, R2, 0x300, R3, 0xd8, !PT ;  /* 0x0000030002027812 */ /* 0x002fca00078ed803 */
[----:B------:R4:W-:Y:S02]  /*04a0*/  STS [UR7+0x8], R2 ;  /* 0x00000802ff007988 */ /* 0x0009e40008000807 */
.L_x_8:
[----:B------:R-:W-:Y:S05]  /*04b0*/  @P2 BRA `(.L_x_10) ;  /* 0x0000000000282947 */ /* 0x000fea0003800000 */
[----:B-1234-:R-:W1:Y:S02]  /*04c0*/  LDS R2, [UR7+0x8] ;  /* 0x00000807ff027984 */ /* 0x01ee640008000800 */
[----:B-1----:R-:W-:-:S05]  /*04d0*/  LOP3.LUT R2, R2, 0x1800, RZ, 0xb8, !PT ;  /* 0x0000180002027812 */ /* 0x002fca00078eb8ff */
[----:B------:R2:W-:Y:S02]  /*04e0*/  STS [UR7+0x8], R2 ;  /* 0x00000802ff007988 */ /* 0x0005e40008000807 */
.L_x_9:
[----:B------:R-:W-:Y:S05]  /*04f0*/  @P2 BREAK B0 ;  /* 0x0000000000002942 */ /* 0x000fea0003800000 */
[----:B------:R-:W-:Y:S05]  /*0500*/  @P2 BRA `(.L_x_11) ;  /* 0x0000000000242947 */ /* 0x000fea0003800000 */
[----:B------:R-:W3:Y:S01]  /*0510*/  LDS R3, [UR7+0x8] ;  /* 0x00000807ff037984 */ /* 0x000ee20008000800 */
[----:B-12---:R-:W-:-:S05]  /*0520*/  IMAD.MOV.U32 R2, RZ, RZ, 0x6000 ;  /* 0x00006000ff027424 */ /* 0x006fca00078e00ff */
[----:B---3--:R-:W-:-:S04]  /*0530*/  LOP3.LUT R2, R3, 0x6000, R2, 0xd8, !PT ;  /* 0x0000600003027812 */ /* 0x008fc800078ed802 */
[----:B------:R-:W-:-:S05]  /*0540*/  LOP3.LUT R2, R2, 0x400000, RZ, 0xb8, !PT ;  /* 0x0040000002027812 */ /* 0x000fca00078eb8ff */
[----:B------:R5:W-:Y:S02]  /*0550*/  STS [UR7+0x8], R2 ;  /* 0x00000802ff007988 */ /* 0x000be40008000807 */
.L_x_10:
[----:B------:R-:W-:Y:S05]  /*0560*/  BSYNC B0 ;  /* 0x0000000000007941 */ /* 0x000fea0003800000 */
.L_x_7:
[----:B-12345:R-:W1:Y:S02]  /*0570*/  @!P2 LDS R2, [UR7+0x8] ;  /* 0x00000807ff02a984 */ /* 0x03ee640008000800 */
[----:B-1----:R-:W-:-:S05]  /*0580*/  @!P2 LOP3.LUT R2, R2, 0x8000, RZ, 0xb8, !PT ;  /* 0x000080000202a812 */ /* 0x002fca00078eb8ff */
[----:B------:R3:W-:Y:S02]  /*0590*/  @!P2 STS [UR7+0x8], R2 ;  /* 0x00000802ff00a988 */ /* 0x0007e40008000807 */
.L_x_11:
[----:B------:R-:W-:Y:S05]  /*05a0*/  BSYNC B1 ;  /* 0x0000000000017941 */ /* 0x000fea0003800000 */
.L_x_6:
[----:B------:R-:W-:Y:S05]  /*05b0*/  WARPSYNC.ALL ;  /* 0x0000000000007948 */ /* 0x000fea0003800000 */
[----:B------:R-:W4:Y:S02]  /*05c0*/  LDC R5, c[0x0][0x22c] ;  /* 0x00008b00ff057b82 */ /* 0x000f240000000800 */
[----:B----4-:R-:W-:Y:S01]  /*05d0*/  VIADD R5, R5, 0xffffffff ;  /* 0xffffffff05057836 */ /* 0x010fe20000000000 */
[----:B------:R-:W-:Y:S06]  /*05e0*/  @P0 BRA `(.L_x_12) ;  /* 0x0000000000280947 */ /* 0x000fec0003800000 */
[----:B-123--:R-:W1:Y:S01]  /*05f0*/  S2R R2, SR_LANEID ;  /* 0x0000000000027919 */ /* 0x00ee620000000000 */
[----:B------:R-:W-:Y:S05]  /*0600*/  WARPSYNC.ALL ;  /* 0x0000000000007948 */ /* 0x000fea0003800000 */
[----:B-1----:R-:W-:-:S05]  /*0610*/  IMAD.SHL.U32 R7, R2, 0x4, RZ ;  /* 0x0000000402077824 */ /* 0x002fca00078e00ff */
[----:B------:R-:W1:Y:S01]  /*0620*/  LDS R9, [R7+UR7] ;  /* 0x0000000707097984 */ /* 0x000e620008000800 */
[----:B------:R-:W-:-:S05]  /*0630*/  IADD3 R2, P1, R7, UR20, RZ ;  /* 0x0000001407027c10 */ /* 0x000fca000ff3e0ff */
[----:B------:R-:W-:-:S05]  /*0640*/  IMAD.X R3, RZ, RZ, UR21, P1 ;  /* 0x00000015ff037e24 */ /* 0x000fca00088e06ff */
[----:B-1----:R4:W5:Y:S01]  /*0650*/  ATOMG.E.EXCH.STRONG.GPU PT, RZ, [R2], R9 ;  /* 0x0000000902ff73a8 */ /* 0x00296200041ee100 */
[----:B------:R-:W-:-:S04]  /*0660*/  DEPBAR {5,4,3,2,1,0} ;  /* 0x0000003f0000791a */ /* 0x000fc80000000000 */
[----:B------:R4:W-:Y:S01]  /*0670*/  UTMACCTL.IV [UR20] ;  /* 0x00000000140079b9 */ /* 0x0009e20008000000 */
[----:B------:R-:W-:Y:S01]  /*0680*/  NOP ;  /* 0x0000000000007918 */ /* 0x000fe20000000000 */
.L_x_12:
[----:B------:R-:W-:Y:S05]  /*0690*/  @P0 BRA `(.L_x_13) ;  /* 0x00000000000c0947 */ /* 0x000fea0003800000 */
[----:B------:R0:W-:Y:S01]  /*06a0*/  UTMACMDFLUSH ;  /* 0x00000000000079b7 */ /* 0x0001e20000000000 */
[----:B------:R-:W-:Y:S05]  /*06b0*/  @P0 BRA `(.L_x_13) ;  /* 0x0000000000040947 */ /* 0x000fea0003800000 */
[----:B------:R-:W-:-:S04]  /*06c0*/  DEPBAR.LE SB0, 0x0 ;  /* 0x000080000000791a */ /* 0x000fc80000000000 */
.L_x_13:
[----:B------:R-:W-:Y:S05]  /*06d0*/  WARPSYNC.ALL ;  /* 0x0000000000007948 */ /* 0x000fea0003800000 */
[----:B-----5:R-:W-:Y:S06]  /*06e0*/  BAR.SYNC.DEFER_BLOCKING 0x0 ;  /* 0x0000000000007b1d */ /* 0x020fec0000010000 */
[----:B------:R-:W-:Y:S02]  /*06f0*/  BSSY B1, `(.L_x_14) ;  /* 0x000000b000017945 */ /* 0x000fe40003800000 */
[----:B------:R-:W-:Y:S06]  /*0700*/  BAR.SYNC.DEFER_BLOCKING 0x0 ;  /* 0x0000000000007b1d */ /* 0x000fec0000010000 */
[----:B------:R5:W-:Y:S01]  /*0710*/  @!P0 STS [R12], RZ ;  /* 0x000000ff0c008388 */ /* 0x000be20000000800 */
[----:B------:R-:W-:Y:S01]  /*0720*/  NOP ;  /* 0x0000000000007918 */ /* 0x000fe20000000000 */
[----:B------:R-:W-:Y:S05]  /*0730*/  @P2 BRA `(.L_x_15) ;  /* 0x0000000000182947 */ /* 0x000fea0003800000 */
[----:B-1234-:R-:W1:Y:S01]  /*0740*/  LDS R2, [UR7+0x8] ;  /* 0x00000807ff027984 */ /* 0x01ee620008000800 */
[----:B------:R-:W2:Y:S01]  /*0750*/  LDC.64 R8, c[0x0][0x218] ;  /* 0x00008600ff087b82 */ /* 0x000ea20000000a00 */
[----:B------:R-:W-:Y:S02]  /*0760*/  IMAD.MOV.U32 R3, RZ, RZ, 0x70 ;  /* 0x00000070ff037424 */ /* 0x000fe400078e00ff */
[----:B--2---:R2:W-:Y:S03]  /*0770*/  STS.64 [UR7], R8 ;  /* 0x00000008ff007988 */ /* 0x0045e60008000a07 */
[----:B-1----:R-:W-:-:S05]  /*0780*/  LOP3.LUT R2, R2, 0x10, R3, 0xd8, !PT ;  /* 0x0000001002027812 */ /* 0x002fca00078ed803 */
[----:B------:R2:W-:Y:S02]  /*0790*/  STS [UR7+0x8], R2 ;  /* 0x00000802ff007988 */ /* 0x0005e40008000807 */
.L_x_15:
[----:B----4-:R-:W-:Y:S05]  /*07a0*/  BSYNC B1 ;  /* 0x0000000000017941 */ /* 0x010fea0003800000 */
.L_x_14:
[----:B------:R-:W-:Y:S04]  /*07b0*/  BSSY B1, `(.L_x_16) ;  /* 0x000000a000017945 */ /* 0x000fe80003800000 */
[----:B------:R-:W-:Y:S05]  /*07c0*/  @P2 BRA `(.L_x_17) ;  /* 0x0000000000202947 */ /* 0x000fea0003800000 */
[----:B-123--:R-:W1:Y:S01]  /*07d0*/  LDS R2, [UR7+0x34] ;  /* 0x00003407ff027984 */ /* 0x00ee620008000800 */
[----:B------:R-:W-:Y:S02]  /*07e0*/  IMAD.MOV.U32 R7, RZ, RZ, 0x3f000000 ;  /* 0x3f000000ff077424 */ /* 0x000fe400078e00ff */
[----:B------:R-:W-:Y:S01]  /*07f0*/  @!P2 IMAD.MOV.U32 R8, RZ, RZ, 0x7f ;  /* 0x0000007fff08a424 */ /* 0x000fe200078e00ff */
[----:B------:R-:W2:Y:S02]  /*0800*/  @!P2 LDS R3, [UR7+0x38] ;  /* 0x00003807ff03a984 */ /* 0x000ea40008000800 */
[----:B-1----:R-:W-:Y:S02]  /*0810*/  LOP3.LUT R2, R2, 0xff000000, R7, 0xb8, !PT ;  /* 0xff00000002027812 */ /* 0x002fe400078eb807 */
[----:B--2---:R-:W-:-:S03]  /*0820*/  @!P2 LOP3.LUT R3, R3, 0xff, R8, 0xb8, !PT ;  /* 0x000000ff0303a812 */ /* 0x004fc600078eb808 */
[----:B------:R4:W-:Y:S04]  /*0830*/  STS [UR7+0x34], R2 ;  /* 0x00003402ff007988 */ /* 0x0009e80008000807 */
[----:B------:R4:W-:Y:S02]  /*0840*/  @!P2 STS [UR7+0x38], R3 ;  /* 0x00003803ff00a988 */ /* 0x0009e40008000807 */
.L_x_17:
[----:B------:R-:W-:Y:S05]  /*0850*/  BSYNC B1 ;  /* 0x0000000000017941 */ /* 0x000fea0003800000 */
.L_x_16:
[----:B------:R-:W-:Y:S04]  /*0860*/  BSSY B1, `(.L_x_18) ;  /* 0x0000004000017945 */ /* 0x000fe80003800000 */
[----:B------:R-:W-:Y:S05]  /*0870*/  @P2 BRA `(.L_x_19) ;  /* 0x0000000000082947 */ /* 0x000fea0003800000 */
[----:B------:R1:W-:Y:S04]  /*0880*/  STS [UR7+0x24], R14 ;  /* 0x0000240eff007988 */ /* 0x0003e80008000807 */
[----:B------:R1:W-:Y:S02]  /*0890*/  STS [UR7+0x20], R5 ;  /* 0x00002005ff007988 */ /* 0x0003e40008000807 */
.L_x_19:
[----:B------:R-:W-:Y:S05]  /*08a0*/  BSYNC B1 ;  /* 0x0000000000017941 */ /* 0x000fea0003800000 */
.L_x_18:
[----:B------:R-:W-:Y:S04]  /*08b0*/  BSSY B1, `(.L_x_20) ;  /* 0x000000e000017945 */ /* 0x000fe80003800000 */
[----:B------:R-:W-:Y:S05]  /*08c0*/  @P2 BRA `(.L_x_21) ;  /* 0x0000000000302947 */ /* 0x000fea0003800000 */
[----:B----4-:R-:W4:Y:S01]  /*08d0*/  LDS R3, [UR7+0x34] ;  /* 0x00003407ff037984 */ /* 0x010f220008000800 */
[----:B------:R-:W4:Y:S03]  /*08e0*/  LDC.64 R10, c[0x0][0x240] ;  /* 0x00009000ff0a7b82 */ /* 0x000f260000000a00 */
[----:B-123--:R-:W1:Y:S01]  /*08f0*/  LDS R2, [UR7+0x1c] ;  /* 0x00001c07ff027984 */ /* 0x00ee620008000800 */
[C---:B----4-:R-:W-:Y:S01]  /*0900*/  SHF.L.U64.HI R8, R10.reuse, 0x1, R11 ;  /* 0x000000010a087819 */ /* 0x050fe2000001020b */
[----:B------:R-:W-:-:S03]  /*0910*/  IMAD.SHL.U32 R7, R10, 0x2, RZ ;  /* 0x000000020a077824 */ /* 0x000fc600078e00ff */
[--C-:B------:R-:W-:Y:S02]  /*0920*/  SHF.R.U32.HI R9, RZ, 0x4, R8.reuse ;  /* 0x00000004ff097819 */ /* 0x100fe40000011608 */
[----:B------:R-:W-:-:S05]  /*0930*/  SHF.R.U64 R7, R7, 0x4, R8 ;  /* 0x0000000407077819 */ /* 0x000fca0000001208 */
[----:B------:R2:W-:Y:S01]  /*0940*/  STS [UR7+0xc], R7 ;  /* 0x00000c07ff007988 */ /* 0x0005e20008000807 */
[----:B------:R-:W-:Y:S02]  /*0950*/  LOP3.LUT R3, R3, 0x7, RZ, 0xb8, !PT ;  /* 0x0000000703037812 */ /* 0x000fe400078eb8ff */
[----:B-1----:R-:W-:-:S03]  /*0960*/  LOP3.LUT R2, R2, 0xf, R9, 0xb8, !PT ;  /* 0x0000000f02027812 */ /* 0x002fc600078eb809 */
[----:B------:R2:W-:Y:S04]  /*0970*/  STS [UR7+0x34], R3 ;  /* 0x00003403ff007988 */ /* 0x0005e80008000807 */
[----:B------:R2:W-:Y:S02]  /*0980*/  STS [UR7+0x1c], R2 ;  /* 0x00001c02ff007988 */ /* 0x0005e40008000807 */
.L_x_21:
[----:B------:R-:W-:Y:S05]  /*0990*/  BSYNC B1 ;  /* 0x0000000000017941 */ /* 0x000fea0003800000 */
.L_x_20:
[----:B------:R-:W-:Y:S04]  /*09a0*/  BSSY B2, `(.L_x_22) ;  /* 0x000001a000027945 */ /* 0x000fe80003800000 */
[----:B------:R-:W-:Y:S04]  /*09b0*/  BSSY B1, `(.L_x_23) ;  /* 0x0000015000017945 */ /* 0x000fe80003800000 */
[----:B------:R-:W-:Y:S05]  /*09c0*/  @P2 BRA `(.L_x_24) ;  /* 0x0000000000202947 */ /* 0x000fea0003800000 */
[----:B-1234-:R-:W1:Y:S02]  /*09d0*/  LDS R2, [UR7+0x34] ;  /* 0x00003407ff027984 */ /* 0x01ee640008000800 */
[----:B-1----:R-:W-:-:S05]  /*09e0*/  LOP3.LUT R2, R2, 0x38, RZ, 0xb8, !PT ;  /* 0x0000003802027812 */ /* 0x002fca00078eb8ff */
[----:B------:R1:W-:Y:S01]  /*09f0*/  STS [UR7+0x34], R2 ;  /* 0x00003402ff007988 */ /* 0x0003e20008000807 */
[----:B------:R-:W-:Y:S05]  /*0a00*/  @P2 BRA `(.L_x_25) ;  /* 0x0000000000202947 */ /* 0x000fea0003800000 */
[----:B-1----:R-:W1:Y:S01]  /*0a10*/  LDS R2, [UR7+0x8] ;  /* 0x00000807ff027984 */ /* 0x002e620008000800 */
[----:B------:R-:W-:-:S05]  /*0a20*/  IMAD.MOV.U32 R3, RZ, RZ, 0x780 ;  /* 0x00000780ff037424 */ /* 0x000fca00078e00ff */
[----:B-1----:R-:W-:-:S05]  /*0a30*/  LOP3.LUT R2, R2, 0x300, R3, 0xd8, !PT ;  /* 0x0000030002027812 */ /* 0x002fca00078ed803 */
[----:B------:R1:W-:Y:S02]  /*0a40*/  STS [UR7+0x8], R2 ;  /* 0x00000802ff007988 */ /* 0x0003e40008000807 */
.L_x_24:
[----:B------:R-:W-:Y:S05]  /*0a50*/  @P2 BRA `(.L_x_26) ;  /* 0x0000000000282947 */ /* 0x000fea0003800000 */
[----:B-1234-:R-:W1:Y:S02]  /*0a60*/  LDS R2, [UR7+0x8] ;  /* 0x00000807ff027984 */ /* 0x01ee640008000800 */
[----:B-1----:R-:W-:-:S05]  /*0a70*/  LOP3.LUT R2, R2, 0x1800, RZ, 0xb8, !PT ;  /* 0x0000180002027812 */ /* 0x002fca00078eb8ff */
[----:B------:R2:W-:Y:S02]  /*0a80*/  STS [UR7+0x8], R2 ;  /* 0x00000802ff007988 */ /* 0x0005e40008000807 */
.L_x_25:
[----:B------:R-:W-:Y:S05]  /*0a90*/  @P2 BREAK B1 ;  /* 0x0000000000012942 */ /* 0x000fea0003800000 */
[----:B------:R-:W-:Y:S05]  /*0aa0*/  @P2 BRA `(.L_x_27) ;  /* 0x0000000000242947 */ /* 0x000fea0003800000 */
[----:B-12---:R-:W1:Y:S01]  /*0ab0*/  LDS R2, [UR7+0x8] ;  /* 0x00000807ff027984 */ /* 0x006e620008000800 */
[----:B------:R-:W-:-:S05]  /*0ac0*/  IMAD.MOV.U32 R3, RZ, RZ, 0x6000 ;  /* 0x00006000ff037424 */ /* 0x000fca00078e00ff */
[----:B-1----:R-:W-:-:S04]  /*0ad0*/  LOP3.LUT R2, R2, 0x6000, R3, 0xd8, !PT ;  /* 0x0000600002027812 */ /* 0x002fc800078ed803 */
[----:B------:R-:W-:-:S05]  /*0ae0*/  LOP3.LUT R2, R2, 0x400000, RZ, 0xb8, !PT ;  /* 0x0040000002027812 */ /* 0x000fca00078eb8ff */
[----:B------:R1:W-:Y:S02]  /*0af0*/  STS [UR7+0x8], R2 ;  /* 0x00000802ff007988 */ /* 0x0003e40008000807 */
.L_x_26:
[----:B------:R-:W-:Y:S05]  /*0b00*/  BSYNC B1 ;  /* 0x0000000000017941 */ /* 0x000fea0003800000 */
.L_x_23:
[----:B-1234-:R-:W1:Y:S02]  /*0b10*/  @!P2 LDS R2, [UR7+0x8] ;  /* 0x00000807ff02a984 */ /* 0x01ee640008000800 */
[----:B-1----:R-:W-:-:S05]  /*0b20*/  @!P2 LOP3.LUT R2, R2, 0x8000, RZ, 0xb8, !PT ;  /* 0x000080000202a812 */ /* 0x002fca00078eb8ff */
[----:B------:R3:W-:Y:S02]  /*0b30*/  @!P2 STS [UR7+0x8], R2 ;  /* 0x00000802ff00a988 */ /* 0x0007e40008000807 */
.L_x_27:
[----:B------:R-:W-:Y:S05]  /*0b40*/  BSYNC B2 ;  /* 0x0000000000027941 */ /* 0x000fea0003800000 */
.L_x_22:
[----:B------:R-:W-:Y:S05]  /*0b50*/  WARPSYNC.ALL ;  /* 0x0000000000007948 */ /* 0x000fea0003800000 */
[----:B------:R-:W-:-:S04]  /*0b60*/  UIADD3 UR23, UR4, 0x80, URZ ;  /* 0x0000008004177890 */ /* 0x000fc8000fffe03f */
[----:B------:R-:W-:-:S04]  /*0b70*/  UIADD3 UR22, UP0, UR23, UR24, URZ ;  /* 0x0000001817167290 */ /* 0x000fc8000ff1e03f */
[----:B------:R-:W-:Y:S01]  /*0b80*/  ULEA.HI.X.SX32 UR23, UR23, UR25, 0x1, UP0 ;  /* 0x0000001917177291 */ /* 0x000fe200080f0e3f */
[----:B------:R-:W-:Y:S11]  /*0b90*/  @P0 BRA `(.L_x_28) ;  /* 0x0000000000280947 */ /* 0x000ff60003800000 */
[----:B-123--:R-:W1:Y:S01]  /*0ba0*/  S2R R2, SR_LANEID ;  /* 0x0000000000027919 */ /* 0x00ee620000000000 */
[----:B------:R-:W-:Y:S05]  /*0bb0*/  WARPSYNC.ALL ;  /* 0x0000000000007948 */ /* 0x000fea0003800000 */
[----:B-1----:R-:W-:-:S05]  /*0bc0*/  IMAD.SHL.U32 R8, R2, 0x4, RZ ;  /* 0x0000000402087824 */ /* 0x002fca00078e00ff */
[----:B------:R-:W1:Y:S01]  /*0bd0*/  LDS R7, [R8+UR7] ;  /* 0x0000000708077984 */ /* 0x000e620008000800 */
[----:B------:R-:W-:-:S05]  /*0be0*/  IADD3 R2, P1, R8, UR22, RZ ;  /* 0x0000001608027c10 */ /* 0x000fca000ff3e0ff */
[----:B------:R-:W-:-:S05]  /*0bf0*/  IMAD.X R3, RZ, RZ, UR23, P1 ;  /* 0x00000017ff037e24 */ /* 0x000fca00088e06ff */
[----:B-1----:R4:W2:Y:S01]  /*0c00*/  ATOMG.E.EXCH.STRONG.GPU PT, RZ, [R2], R7 ;  /* 0x0000000702ff73a8 */ /* 0x0028a200041ee100 */
[----:B------:R-:W-:-:S04]  /*0c10*/  DEPBAR {5,4,3,2,1,0} ;  /* 0x0000003f0000791a */ /* 0x000fc80000000000 */
[----:B------:R4:W-:Y:S01]  /*0c20*/  UTMACCTL.IV [UR22] ;  /* 0x00000000160079b9 */ /* 0x0009e20008000000 */
[----:B------:R-:W-:Y:S01]  /*0c30*/  NOP ;  /* 0x0000000000007918 */ /* 0x000fe20000000000 */
.L_x_28:
[----:B------:R-:W-:Y:S05]  /*0c40*/  @P0 BRA `(.L_x_29) ;  /* 0x00000000000c0947 */ /* 0x000fea0003800000 */
[----:B------:R0:W-:Y:S01]  /*0c50*/  UTMACMDFLUSH ;  /* 0x00000000000079b7 */ /* 0x0001e20000000000 */
[----:B------:R-:W-:Y:S05]  /*0c60*/  @P0 BRA `(.L_x_29) ;  /* 0x0000000000040947 */ /* 0x000fea0003800000 */
[----:B------:R-:W-:-:S04]  /*0c70*/  DEPBAR.LE SB0, 0x0 ;  /* 0x000080000000791a */ /* 0x000fc80000000000 */
.L_x_29:
[----:B------:R-:W-:Y:S05]  /*0c80*/  WARPSYNC.ALL ;  /* 0x0000000000007948 */ /* 0x000fea0003800000 */
[----:B--2---:R-:W-:Y:S06]  /*0c90*/  BAR.SYNC.DEFER_BLOCKING 0x0 ;  /* 0x0000000000007b1d */ /* 0x004fec0000010000 */
[----:B------:R-:W-:Y:S02]  /*0ca0*/  BSSY B2, `(.L_x_30) ;  /* 0x000000b000027945 */ /* 0x000fe40003800000 */
[----:B------:R-:W-:Y:S06]  /*0cb0*/  BAR.SYNC.DEFER_BLOCKING 0x0 ;  /* 0x0000000000007b1d */ /* 0x000fec0000010000 */
[----:B------:R2:W-:Y:S01]  /*0cc0*/  @!P0 STS [R12], RZ ;  /* 0x000000ff0c008388 */ /* 0x0005e20000000800 */
[----:B------:R-:W-:Y:S01]  /*0cd0*/  NOP ;  /* 0x0000000000007918 */ /* 0x000fe20000000000 */
[----:B------:R-:W-:Y:S05]  /*0ce0*/  @P2 BRA `(.L_x_31) ;  /* 0x0000000000182947 */ /* 0x000fea0003800000 */
[----:B-1-34-:R-:W1:Y:S01]  /*0cf0*/  LDS R2, [UR7+0x8] ;  /* 0x00000807ff027984 */ /* 0x01ae620008000800 */
[----:B------:R-:W3:Y:S01]  /*0d00*/  LDC.64 R8, c[0x0][0x220] ;  /* 0x00008800ff087b82 */ /* 0x000ee20000000a00 */
[----:B------:R-:W-:Y:S02]  /*0d10*/  IMAD.MOV.U32 R3, RZ, RZ, 0x70 ;  /* 0x00000070ff037424 */ /* 0x000fe400078e00ff */
[----:B---3--:R3:W-:Y:S03]  /*0d20*/  STS.64 [UR7], R8 ;  /* 0x00000008ff007988 */ /* 0x0087e60008000a07 */
[----:B-1----:R-:W-:-:S05]  /*0d30*/  LOP3.LUT R2, R2, 0x10, R3, 0xd8, !PT ;  /* 0x0000001002027812 */ /* 0x002fca00078ed803 */
[----:B------:R3:W-:Y:S02]  /*0d40*/  STS [UR7+0x8], R2 ;  /* 0x00000802ff007988 */ /* 0x0007e40008000807 */
.L_x_31:
[----:B----4-:R-:W-:Y:S05]  /*0d50*/  BSYNC B2 ;  /* 0x0000000000027941 */ /* 0x010fea0003800000 */
.L_x_30:
[----:B------:R-:W-:Y:S04]  /*0d60*/  BSSY B3, `(.L_x_32) ;  /* 0x0000011000037945 */ /* 0x000fe80003800000 */
[----:B------:R-:W-:Y:S04]  /*0d70*/  BSSY B2, `(.L_x_33) ;  /* 0x000000e000027945 */ /* 0x000fe80003800000 */
[----:B------:R-:W-:Y:S05]  /*0d80*/  @P2 BRA `(.L_x_34) ;  /* 0x0000000000242947 */ /* 0x000fea0003800000 */
[----:B-1-3--:R-:W1:Y:S01]  /*0d90*/  LDS R2, [UR7+0x34] ;  /* 0x00003407ff027984 */ /* 0x00ae620008000800 */
[----:B------:R-:W-:-:S05]  /*0da0*/  IMAD.MOV.U32 R3, RZ, RZ, 0x3f000000 ;  /* 0x3f000000ff037424 */ /* 0x000fca00078e00ff */
[----:B-1----:R-:W-:-:S05]  /*0db0*/  LOP3.LUT R2, R2, 0xff000000, R3, 0xb8, !PT ;  /* 0xff00000002027812 */ /* 0x002fca00078eb803 */
[----:B------:R1:W-:Y:S01]  /*0dc0*/  STS [UR7+0x34], R2 ;  /* 0x00003402ff007988 */ /* 0x0003e20008000807 */
[----:B------:R-:W-:Y:S05]  /*0dd0*/  @P2 BRA `(.L_x_35) ;  /* 0x00000000001c2947 */ /* 0x000fea0003800000 */
[----:B-1----:R-:W1:Y:S01]  /*0de0*/  LDS R2, [UR7+0x38] ;  /* 0x00003807ff027984 */ /* 0x002e620008000800 */
[----:B------:R-:W-:-:S05]  /*0df0*/  IMAD.MOV.U32 R3, RZ, RZ, 0x7f ;  /* 0x0000007fff037424 */ /* 0x000fca00078e00ff */
[----:B-1----:R-:W-:-:S05]  /*0e00*/  LOP3.LUT R2, R2, 0xff, R3, 0xb8, !PT ;  /* 0x000000ff02027812 */ /* 0x002fca00078eb803 */
[----:B------:R4:W-:Y:S02]  /*0e10*/  STS [UR7+0x38], R2 ;  /* 0x00003802ff007988 */ /* 0x0009e40008000807 */
.L_x_34:
[----:B------:R-:W-:Y:S05]  /*0e20*/  @P2 BREAK B2 ;  /* 0x0000000000022942 */ /* 0x000fea0003800000 */
[----:B------:R-:W-:Y:S05]  /*0e30*/  @P2 BRA `(.L_x_36) ;  /* 0x00000000000c2947 */ /* 0x000fea0003800000 */
[----:B------:R1:W-:Y:S02]  /*0e40*/  STS [UR7+0x20], R5 ;  /* 0x00002005ff007988 */ /* 0x0003e40008000807 */
.L_x_35:
[----:B------:R-:W-:Y:S05]  /*0e50*/  BSYNC B2 ;  /* 0x0000000000027941 */ /* 0x000fea0003800000 */
.L_x_33:
[----:B------:R1:W-:Y:S02]  /*0e60*/  @!P2 STS [UR7+0x24], R4 ;  /* 0x00002404ff00a988 */ /* 0x0003e40008000807 */
.L_x_36:
[----:B------:R-:W-:Y:S05]  /*0e70*/  BSYNC B3 ;  /* 0x0000000000037941 */ /* 0x000fea0003800000 */
.L_x_32:
[----:B------:R-:W-:Y:S05]  /*0e80*/  WARPSYNC.ALL ;  /* 0x0000000000007948 */ /* 0x000fea0003800000 */
[----:B------:R-:W-:Y:S04]  /*0e90*/  BSSY B3, `(.L_x_37) ;  /* 0x000000e000037945 */ /* 0x000fe80003800000 */
[----:B------:R-:W-:Y:S05]  /*0ea0*/  @P2 BRA `(.L_x_38) ;  /* 0x0000000000302947 */ /* 0x000fea0003800000 */
[----:B------:R-:W5:Y:S01]  /*0eb0*/  LDS R3, [UR7+0x34] ;  /* 0x00003407ff037984 */ /* 0x000f620008000800 */
[----:B-1----:R-:W1:Y:S03]  /*0ec0*/  LDC.64 R4, c[0x0][0x248] ;  /* 0x00009200ff047b82 */ /* 0x002e660000000a00 */
[----:B---34-:R-:W3:Y:S01]  /*0ed0*/  LDS R2, [UR7+0x1c] ;  /* 0x00001c07ff027984 */ /* 0x018ee20008000800 */
[C---:B-1----:R-:W-:Y:S01]  /*0ee0*/  SHF.L.U64.HI R5, R4.reuse, 0x1, R5 ;  /* 0x0000000104057819 */ /* 0x042fe20000010205 */
[----:B------:R-:W-:-:S03]  /*0ef0*/  IMAD.SHL.U32 R4, R4, 0x2, RZ ;  /* 0x0000000204047824 */ /* 0x000fc600078e00ff */
[--C-:B------:R-:W-:Y:S02]  /*0f00*/  SHF.R.U32.HI R7, RZ, 0x4, R5.reuse ;  /* 0x00000004ff077819 */ /* 0x100fe40000011605 */
[----:B------:R-:W-:-:S05]  /*0f10*/  SHF.R.U64 R4, R4, 0x4, R5 ;  /* 0x0000000404047819 */ /* 0x000fca0000001205 */
[----:B------:R1:W-:Y:S01]  /*0f20*/  STS [UR7+0xc], R4 ;  /* 0x00000c04ff007988 */ /* 0x0003e20008000807 */
[----:B-----5:R-:W-:Y:S02]  /*0f30*/  LOP3.LUT R3, R3, 0x7, RZ, 0xb8, !PT ;  /* 0x0000000703037812 */ /* 0x020fe400078eb8ff */
[----:B---3--:R-:W-:-:S03]  /*0f40*/  LOP3.LUT R2, R2, 0xf, R7, 0xb8, !PT ;  /* 0x0000000f02027812 */ /* 0x008fc600078eb807 */
[----:B------:R1:W-:Y:S04]  /*0f50*/  STS [UR7+0x34], R3 ;  /* 0x00003403ff007988 */ /* 0x0003e80008000807 */
[----:B------:R1:W-:Y:S02]  /*0f60*/  STS [UR7+0x1c], R2 ;  /* 0x00001c02ff007988 */ /* 0x0003e40008000807 */
.L_x_38:
[----:B------:R-:W-:Y:S05]  /*0f70*/  BSYNC B3 ;  /* 0x0000000000037941 */ /* 0x000fea0003800000 */
.L_x_37:
[----:B------:R-:W-:Y:S04]  /*0f80*/  BSSY B3, `(.L_x_39) ;  /* 0x000001a000037945 */ /* 0x000fe80003800000 */
[----:B------:R-:W-:Y:S04]  /*0f90*/  BSSY B4, `(.L_x_40) ;  /* 0x0000015000047945 */ /* 0x000fe80003800000 */
[----:B------:R-:W-:Y:S05]  /*0fa0*/  @P2 BRA `(.L_x_41) ;  /* 0x0000000000202947 */ /* 0x000fea0003800000 */
[----:B-1-34-:R-:W1:Y:S02]  /*0fb0*/  LDS R2, [UR7+0x34] ;  /* 0x00003407ff027984 */ /* 0x01ae640008000800 */
[----:B-1----:R-:W-:-:S05]  /*0fc0*/  LOP3.LUT R2, R2, 0x38, RZ, 0xb8, !PT ;  /* 0x0000003802027812 */ /* 0x002fca00078eb8ff */
[----:B------:R1:W-:Y:S01]  /*0fd0*/  STS [UR7+0x34], R2 ;  /* 0x00003402ff007988 */ /* 0x0003e20008000807 */
[----:B------:R-:W-:Y:S05]  /*0fe0*/  @P2 BRA `(.L_x_42) ;  /* 0x0000000000202947 */ /* 0x000fea0003800000 */
[----:B-1----:R-:W1:Y:S01]  /*0ff0*/  LDS R2, [UR7+0x8] ;  /* 0x00000807ff027984 */ /* 0x002e620008000800 */
[----:B------:R-:W-:-:S05]  /*1000*/  IMAD.MOV.U32 R3, RZ, RZ, 0x780 ;  /* 0x00000780ff037424 */ /* 0x000fca00078e00ff */
[----:B-1----:R-:W-:-:S05]  /*1010*/  LOP3.LUT R2, R2, 0x300, R3, 0xd8, !PT ;  /* 0x0000030002027812 */ /* 0x002fca00078ed803 */
[----:B------:R1:W-:Y:S02]  /*1020*/  STS [UR7+0x8], R2 ;  /* 0x00000802ff007988 */ /* 0x0003e40008000807 */
.L_x_41:
[----:B------:R-:W-:Y:S05]  /*1030*/  @P2 BRA `(.L_x_43) ;  /* 0x0000000000282947 */ /* 0x000fea0003800000 */
[----:B-1-34-:R-:W1:Y:S02]  /*1040*/  LDS R2, [UR7+0x8] ;  /* 0x00000807ff027984 */ /* 0x01ae640008000800 */
[----:B-1----:R-:W-:-:S05]  /*1050*/  LOP3.LUT R2, R2, 0x1800, RZ, 0xb8, !PT ;  /* 0x0000180002027812 */ /* 0x002fca00078eb8ff */
[----:B------:R3:W-:Y:S02]  /*1060*/  STS [UR7+0x8], R2 ;  /* 0x00000802ff007988 */ /* 0x0007e40008000807 */
.L_x_42:
[----:B------:R-:W-:Y:S05]  /*1070*/  @P2 BREAK B4 ;  /* 0x0000000000042942 */ /* 0x000fea0003800000 */
[----:B------:R-:W-:Y:S05]  /*1080*/  @P2 BRA `(.L_x_44) ;  /* 0x0000000000242947 */ /* 0x000fea0003800000 */
[----:B-1-3--:R-:W1:Y:S01]  /*1090*/  LDS R2, [UR7+0x8] ;  /* 0x00000807ff027984 */ /* 0x00ae620008000800 */
[----:B------:R-:W-:-:S05]  /*10a0*/  IMAD.MOV.U32 R3, RZ, RZ, 0x6000 ;  /* 0x00006000ff037424 */ /* 0x000fca00078e00ff */
[----:B-1----:R-:W-:-:S04]  /*10b0*/  LOP3.LUT R2, R2, 0x6000, R3, 0xd8, !PT ;  /* 0x0000600002027812 */ /* 0x002fc800078ed803 */
[----:B------:R-:W-:-:S05]  /*10c0*/  LOP3.LUT R2, R2, 0x400000, RZ, 0xb8, !PT ;  /* 0x0040000002027812 */ /* 0x000fca00078eb8ff */
[----:B------:R1:W-:Y:S02]  /*10d0*/  STS [UR7+0x8], R2 ;  /* 0x00000802ff007988 */ /* 0x0003e40008000807 */
.L_x_43:
[----:B------:R-:W-:Y:S05]  /*10e0*/  BSYNC B4 ;  /* 0x0000000000047941 */ /* 0x000fea0003800000 */
.L_x_40:
[----:B-1-34-:R-:W1:Y:S02]  /*10f0*/  @!P2 LDS R2, [UR7+0x8] ;  /* 0x00000807ff02a984 */ /* 0x01ae640008000800 */
[----:B-1----:R-:W-:-:S05]  /*1100*/  @!P2 LOP3.LUT R2, R2, 0x8000, RZ, 0xb8, !PT ;  /* 0x000080000202a812 */ /* 0x002fca00078eb8ff */
[----:B------:R4:W-:Y:S02]  /*1110*/  @!P2 STS [UR7+0x8], R2 ;  /* 0x00000802ff00a988 */ /* 0x0009e40008000807 */
.L_x_44:
[----:B------:R-:W-:Y:S05]  /*1120*/  BSYNC B3 ;  /* 0x0000000000037941 */ /* 0x000fea0003800000 */
.L_x_39:
[----:B------:R-:W-:Y:S05]  /*1130*/  WARPSYNC.ALL ;  /* 0x0000000000007948 */ /* 0x000fea0003800000 */
[----:B------:R-:W-:Y:S01]  /*1140*/  UIADD3 UR4, UR4, 0x100, URZ ;  /* 0x0000010004047890 */ /* 0x000fe2000fffe03f */
[----:B------:R-:W-:Y:S01]  /*1150*/  ISETP.GE.AND P1, PT, R15, 0x1, PT ;  /* 0x000000010f00780c */ /* 0x000fe20003f26270 */
[----:B------:R-:W-:Y:S01]  /*1160*/  IMAD.MOV.U32 R24, RZ, RZ, RZ ;  /* 0x000000ffff187224 */ /* 0x000fe200078e00ff */
[----:B------:R-:W-:Y:S01]  /*1170*/  SHF.R.U32.HI R7, RZ, 0x5, R0 ;  /* 0x00000005ff077819 */ /* 0x000fe20000011600 */
[----:B------:R-:W-:-:S04]  /*1180*/  UIADD3 UR24, UP0, UR4, UR24, URZ ;  /* 0x0000001804187290 */ /* 0x000fc8000ff1e03f */
[----:B------:R-:W-:Y:S01]  /*1190*/  ULEA.HI.X.SX32 UR25, UR4, UR25, 0x1, UP0 ;  /* 0x0000001904197291 */ /* 0x000fe200080f0e3f */
[----:B------:R-:W-:Y:S11]  /*11a0*/  @P0 BRA `(.L_x_45) ;  /* 0x0000000000280947 */ /* 0x000ff60003800000 */
[----:B-1-34-:R-:W1:Y:S01]  /*11b0*/  S2R R2, SR_LANEID ;  /* 0x0000000000027919 */ /* 0x01ae620000000000 */
[----:B------:R-:W-:Y:S05]  /*11c0*/  WARPSYNC.ALL ;  /* 0x0000000000007948 */ /* 0x000fea0003800000 */
[----:B-1----:R-:W-:-:S05]  /*11d0*/  IMAD.SHL.U32 R4, R2, 0x4, RZ ;  /* 0x0000000402047824 */ /* 0x002fca00078e00ff */
[----:B------:R-:W1:Y:S01]  /*11e0*/  LDS R5, [R4+UR7] ;  /* 0x0000000704057984 */ /* 0x000e620008000800 */
[----:B------:R-:W-:-:S05]  /*11f0*/  IADD3 R2, P3, R4, UR24, RZ ;  /* 0x0000001804027c10 */ /* 0x000fca000ff7e0ff */
[----:B------:R-:W-:-:S05]  /*1200*/  IMAD.X R3, RZ, RZ, UR25, P3 ;  /* 0x00000019ff037e24 */ /* 0x000fca00098e06ff */
[----:B-1----:R1:W3:Y:S01]  /*1210*/  ATOMG.E.EXCH.STRONG.GPU PT, RZ, [R2], R5 ;  /* 0x0000000502ff73a8 */ /* 0x0022e200041ee100 */
[----:B------:R-:W-:-:S04]  /*1220*/  DEPBAR {5,4,3,2,1,0} ;  /* 0x0000003f0000791a */ /* 0x000fc80000000000 */
[----:B------:R1:W-:Y:S01]  /*1230*/  UTMACCTL.IV [UR24] ;  /* 0x00000000180079b9 */ /* 0x0003e20008000000 */
[----:B------:R-:W-:Y:S01]  /*1240*/  NOP ;  /* 0x0000000000007918 */ /* 0x000fe20000000000 */
.L_x_45:
[----:B------:R-:W-:Y:S05]  /*1250*/  @P0 BRA `(.L_x_46) ;  /* 0x00000000000c0947 */ /* 0x000fea0003800000 */
[----:B------:R0:W-:Y:S01]  /*1260*/  UTMACMDFLUSH ;  /* 0x00000000000079b7 */ /* 0x0001e20000000000 */
[----:B------:R-:W-:Y:S05]  /*1270*/  @P0 BRA `(.L_x_46) ;  /* 0x0000000000040947 */ /* 0x000fea0003800000 */
[----:B------:R-:W-:-:S04]  /*1280*/  DEPBAR.LE SB0, 0x0 ;  /* 0x000080000000791a */ /* 0x000fc80000000000 */
.L_x_46:
[----:B------:R-:W-:Y:S05]  /*1290*/  WARPSYNC.ALL ;  /* 0x0000000000007948 */ /* 0x000fea0003800000 */
[----:B---3--:R-:W-:Y:S01]  /*12a0*/  BAR.SYNC.DEFER_BLOCKING 0x0 ;  /* 0x0000000000007b1d */ /* 0x008fe20000010000 */
[----:B------:R-:W-:Y:S01]  /*12b0*/  R2UR UR26, R7 ;  /* 0x00000000071a72ca */ /* 0x000fe200000e0000 */
[----:B------:R-:W-:Y:S01]  /*12c0*/  USHF.L.U32 UR27, UR32, 0x8, URZ ;  /* 0x00000008201b7899 */ /* 0x000fe2000800063f */
[----:B------:R-:W-:Y:S01]  /*12d0*/  IMAD.MOV.U32 R25, RZ, RZ, RZ ;  /* 0x000000ffff197224 */ /* 0x000fe200078e00ff */
[----:B------:R-:W-:Y:S02]  /*12e0*/  CS2R R26, SRZ ;  /* 0x00000000001a7805 */ /* 0x000fe4000001ff00 */
[----:B------:R-:W-:Y:S01]  /*12f0*/  CS2R R28, SRZ ;  /* 0x00000000001c7805 */ /* 0x000fe2000001ff00 */
[----:B------:R-:W-:Y:S01]  /*1300*/  VOTEU.ALL UP0, P2 ;  /* 0x00000000003f7886 */ /* 0x000fe20001000000 */
[----:B------:R-:W-:Y:S01]  /*1310*/  UMOV UR4, 0x1 ;  /* 0x0000000100047882 */ /* 0x000fe20000000000 */
[----:B------:R-:W-:Y:S01]  /*1320*/  VOTEU.ALL UP1, P2 ;  /* 0x00000000003f7886 */ /* 0x000fe20001020000 */
[----:B------:R-:W-:Y:S01]  /*1330*/  VOTEU.ALL UP2, P2 ;  /* 0x00000000003f7886 */ /* 0x000fe20001040000 */
[----:B------:R-:W-:Y:S01]  /*1340*/  CS2R R30, SRZ ;  /* 0x00000000001e7805 */ /* 0x000fe2000001ff00 */
[----:B------:R-:W-:-:S04]  /*1350*/  @!UP0 UIADD3 UR8, -UR4, 0x100000, URZ ;  /* 0x0010000004088890 */ /* 0x000fc8000fffe13f */
[----:B------:R-:W-:Y:S02]  /*1360*/  @!UP0 USHF.L.U32 UR9, UR8, 0xb, URZ ;  /* 0x0000000b08098899 */ /* 0x000fe4000800063f */
[----:B------:R-:W-:Y:S01]  /*1370*/  @!UP0 USHF.L.U32 UR8, UR8, 0x1, URZ ;  /* 0x0000000108088899 */ /* 0x000fe2000800063f */
        /* <DEDUP_REMOVED lines=9> */
[----:B------:R-:W-:Y:S01]  /*1410*/  VOTEU.ALL UP0, P2 ;  /* 0x00000000003f7886 */ /* 0x000fe20001000000 */
[----:B------:R-:W-:Y:S02]  /*1420*/  CS2R R38, SRZ ;  /* 0x0000000000267805 */ /* 0x000fe4000001ff00 */
[----:B------:R-:W-:Y:S02]  /*1430*/  CS2R R40, SRZ ;  /* 0x0000000000287805 */ /* 0x000fe4000001ff00 */
[----:B------:R-:W-:Y:S02]  /*1440*/  CS2R R42, SRZ ;  /* 0x00000000002a7805 */ /* 0x000fe4000001ff00 */
[----:B------:R-:W-:-:S02]  /*1450*/  CS2R R44, SRZ ;  /* 0x00000000002c7805 */ /* 0x000fc4000001ff00 */
[----:B------:R-:W-:Y:S02]  /*1460*/  CS2R R46, SRZ ;  /* 0x00000000002e7805 */ /* 0x000fe4000001ff00 */
[----:B------:R-:W-:Y:S01]  /*1470*/  CS2R R48, SRZ ;  /* 0x0000000000307805 */ /* 0x000fe2000001ff00 */
[----:B------:R-:W3:Y:S02]  /*1480*/  FENCE.VIEW.ASYNC.S ;  /* 0x00000000000073c6 */ /* 0x000ee40000000000 */
[----:B---3--:R-:W3:Y:S02]  /*1490*/  @!UP0 SYNCS.EXCH.64 URZ, [UR7+0x48000], UR8 ;  /* 0x04800008073f85b2 */ /* 0x008ee40008000100 */
[----:B---3--:R-:W-:Y:S01]  /*14a0*/  BAR.SYNC.DEFER_BLOCKING 0x0 ;  /* 0x0000000000007b1d */ /* 0x008fe20000010000 */
[----:B------:R-:W-:Y:S02]  /*14b0*/  CS2R R50, SRZ ;  /* 0x0000000000327805 */ /* 0x000fe4000001ff00 */
[----:B------:R-:W-:-:S02]  /*14c0*/  CS2R R52, SRZ ;  /* 0x0000000000347805 */ /* 0x000fc4000001ff00 */
[----:B------:R-:W-:Y:S02]  /*14d0*/  CS2R R54, SRZ ;  /* 0x0000000000367805 */ /* 0x000fe4000001ff00 */
[----:B------:R-:W-:Y:S02]  /*14e0*/  CS2R R56, SRZ ;  /* 0x0000000000387805 */ /* 0x000fe4000001ff00 */
[----:B------:R-:W-:Y:S02]  /*14f0*/  CS2R R58, SRZ ;  /* 0x00000000003a7805 */ /* 0x000fe4000001ff00 */
[----:B------:R-:W-:Y:S02]  /*1500*/  CS2R R60, SRZ ;  /* 0x00000000003c7805 */ /* 0x000fe4000001ff00 */
        /* <DEDUP_REMOVED lines=16> */
[----:B------:R-:W-:Y:S01]  /*1610*/  CS2R R94, SRZ ;  /* 0x00000000005e7805 */ /* 0x000fe2000001ff00 */
[----:B------:R3:W4:Y:S02]  /*1620*/  @!UP1 SYNCS.EXCH.64 URZ, [UR7+0x48008], UR10 ;  /* 0x0480080a073f95b2 */ /* 0x0007240008000100 */
[----:B----4-:R-:W-:Y:S01]  /*1630*/  BAR.SYNC.DEFER_BLOCKING 0x0 ;  /* 0x0000000000007b1d */ /* 0x010fe20000010000 */
        /* <DEDUP_REMOVED lines=9> */
[----:B------:R-:W-:Y:S01]  /*16d0*/  CS2R R114, SRZ ;  /* 0x0000000000727805 */ /* 0x000fe2000001ff00 */
[----:B---3--:R-:W-:Y:S01]  /*16e0*/  USHF.L.U32 UR11, UR33, 0x7, URZ ;  /* 0x00000007210b7899 */ /* 0x008fe2000800063f */
        /* <DEDUP_REMOVED lines=12> */
[----:B------:R3:W4:Y:S01]  /*17b0*/  @!UP2 SYNCS.EXCH.64 URZ, [UR7+0x48010], UR4 ;  /* 0x04801004073fa5b2 */ /* 0x0007220008000100 */
[----:B------:R-:W-:Y:S02]  /*17c0*/  CS2R R140, SRZ ;  /* 0x00000000008c7805 */ /* 0x000fe4000001ff00 */
[----:B------:R-:W-:Y:S02]  /*17d0*/  CS2R R142, SRZ ;  /* 0x00000000008e7805 */ /* 0x000fe4000001ff00 */
[----:B------:R-:W-:Y:S02]  /*17e0*/  CS2R R144, SRZ ;  /* 0x0000000000907805 */ /* 0x000fe4000001ff00 */
[----:B------:R-:W-:-:S02]  /*17f0*/  CS2R R146, SRZ ;  /* 0x0000000000927805 */ /* 0x000fc4000001ff00 */
[----:B------:R-:W-:Y:S02]  /*1800*/  CS2R R148, SRZ ;  /* 0x0000000000947805 */ /* 0x000fe4000001ff00 */
[----:B------:R-:W-:Y:S01]  /*1810*/  CS2R R150, SRZ ;  /* 0x0000000000967805 */ /* 0x000fe2000001ff00 */
[----:B------:R-:W-:Y:S06]  /*1820*/  @!P1 BRA `(.L_x_47) ;  /* 0x0000000800709947 */ /* 0x000fec0003800000 */
        /* <DEDUP_REMOVED lines=63> */
[----:B------:R-:W-:Y:S01]  /*1c20*/  CS2R R150, SRZ ;  /* 0x0000000000967805 */ /* 0x000fe2000001ff00 */
[----:B---3--:R-:W-:Y:S01]  /*1c30*/  UMOV UR4, URZ ;  /* 0x0000003f00047c82 */ /* 0x008fe20008000000 */
[----:B------:R-:W-:-:S05]  /*1c40*/  UMOV UR15, URZ ;  /* 0x0000003f000f7c82 */ /* 0x000fca0008000000 */
.L_x_49:
[----:B----4-:R-:W-:Y:S01]  /*1c50*/  BAR.SYNC.DEFER_BLOCKING 0x0 ;  /* 0x0000000000007b1d */ /* 0x010fe20000010000 */
[----:B------:R-:W-:Y:S01]  /*1c60*/  ULEA UR29, UR4, UR7, 0x3 ;  /* 0x00000007041d7291 */ /* 0x000fe2000f8e183f */
[----:B-1----:R-:W-:Y:S01]  /*1c70*/  @!P2 IMAD.MOV.U32 R2, RZ, RZ, 0x18000 ;  /* 0x00018000ff02a424 */ /* 0x002fe200078e00ff */
[----:B------:R-:W-:Y:S01]  /*1c80*/  ELECT P0, URZ, PT ;  /* 0x00000000003f782f */ /* 0x000fe20003800000 */
[----:B------:R-:W-:-:S03]  /*1c90*/  ULEA UR5, UR4, UR7, 0xf ;  /* 0x0000000704057291 */ /* 0x000fc6000f8e783f */
[----:B------:R-:W-:Y:S01]  /*1ca0*/  ISETP.LT.U32.AND P0, PT, R6, 0x40, P0 ;  /* 0x000000400600780c */ /* 0x000fe20000701070 */
[----:B------:R-:W-:Y:S02]  /*1cb0*/  ULOP3.LUT UR8, UR26, 0x1, URZ, 0xc0, !UPT ;  /* 0x000000011a087892 */ /* 0x000fe4000f8ec03f */
[----:B------:R-:W-:Y:S02]  /*1cc0*/  UIADD3 UR6, UR5, 0x30000, URZ ;  /* 0x0003000005067890 */ /* 0x000fe4000fffe03f */
[----:B------:R-:W-:Y:S02]  /*1cd0*/  ULEA UR10, UR8, UR15, 0x6 ;  /* 0x0000000f080a7291 */ /* 0x000fe4000f8e303f */
[----:B------:R-:W-:Y:S01]  /*1ce0*/  ULEA UR8, UR8, UR6, 0xe ;  /* 0x0000000608087291 */ /* 0x000fe2000f8e703f */
[----:B------:R-:W-:Y:S01]  /*1cf0*/  ELECT P1, URZ, PT ;  /* 0x00000000003f782f */ /* 0x000fe20003820000 */
[----:B------:R-:W-:-:S04]  /*1d00*/  ULEA UR28, UR4, UR7, 0x10 ;  /* 0x00000007041c7291 */ /* 0x000fc8000f8e803f */
[----:B------:R-:W-:Y:S01]  /*1d10*/  VOTEU.ANY UP0, P0 ;  /* 0x00000000003f7886 */ /* 0x000fe20000000100 */
[----:B------:R-:W-:Y:S01]  /*1d20*/  VOTEU.ANY UP2, P0 ;  /* 0x00000000003f7886 */ /* 0x000fe20000040100 */
[----:B------:R-:W-:Y:S01]  /*1d30*/  ISETP.LT.U32.AND P1, PT, R6, 0x80, P1 ;  /* 0x000000800600780c */ /* 0x000fe20000f21070 */
[----:B------:R-:W-:Y:S01]  /*1d40*/  ULOP3.LUT UR14, UR26, 0x3, URZ, 0xc0, !UPT ;  /* 0x000000031a0e7892 */ /* 0x000fe2000f8ec03f */
[----:B------:R1:W-:Y:S01]  /*1d50*/  @!P2 SYNCS.ARRIVE.TRANS64 RZ, [UR29+0x48000], R2 ;  /* 0x04800002ffffa9a7 */ /* 0x0003e2000800001d */
[----:B------:R-:W-:Y:S01]  /*1d60*/  @UP0 UIADD3 UR9, UR29, 0x48000, URZ ;  /* 0x000480001d090890 */ /* 0x000fe2000fffe03f */
[----:B------:R-:W-:Y:S01]  /*1d70*/  @UP0 UMOV UR16, UR20 ;  /* 0x0000001400100c82 */ /* 0x000fe20008000000 */
[----:B------:R-:W-:Y:S01]  /*1d80*/  @UP0 UMOV UR17, UR21 ;  /* 0x0000001500110c82 */ /* 0x000fe20008000000 */
[----:B------:R-:W-:Y:S01]  /*1d90*/  BAR.SYNC.DEFER_BLOCKING 0x0 ;  /* 0x0000000000007b1d */ /* 0x000fe20000010000 */
[----:B------:R-:W-:Y:S02]  /*1da0*/  ULEA UR12, UR14, UR28, 0xe ;  /* 0x0000001c0e0c7291 */ /* 0x000fe4000f8e703f */
[----:B------:R-:W-:Y:S01]  /*1db0*/  ULEA UR14, UR14, UR27, 0x6 ;  /* 0x0000001b0e0e7291 */ /* 0x000fe2000f8e303f */
[----:B-1----:R-:W-:Y:S01]  /*1dc0*/  SHF.L.U32 R2, R13, 0x1f, RZ ;  /* 0x0000001f0d027819 */ /* 0x002fe200000006ff */
[----:B------:R-:W-:-:S02]  /*1dd0*/  USHF.L.U32 UR5, UR26, 0x7, URZ ;  /* 0x000000071a057899 */ /* 0x000fc4000800063f */
[----:B------:R-:W-:Y:S01]  /*1de0*/  VOTEU.ANY UP1, P1 ;  /* 0x00000000003f7886 */ /* 0x000fe20000820100 */
[----:B------:R-:W-:Y:S01]  /*1df0*/  VOTEU.ANY UP3, P1 ;  /* 0x00000000003f7886 */ /* 0x000fe20000860100 */
[----:B------:R-:W-:Y:S02]  /*1e00*/  ULOP3.LUT UR5, UR5, 0x200, URZ, 0xc0, !UPT ;  /* 0x0000020005057892 */ /* 0x000fe4000f8ec03f */
[----:B------:R-:W-:Y:S02]  /*1e10*/  USHF.R.U32.HI UR28, URZ, 0x4, UR28 ;  /* 0x000000043f1c7899 */ /* 0x000fe4000801161c */
[----:B------:R-:W-:Y:S01]  /*1e20*/  @UP1 UIADD3 UR13, UR29, 0x48000, URZ ;  /* 0x000480001d0d1890 */ /* 0x000fe2000fffe03f */
[----:B------:R-:W-:Y:S01]  /*1e30*/  @UP1 UMOV UR18, UR22 ;  /* 0x0000001600121c82 */ /* 0x000fe20008000000 */
[----:B------:R-:W-:Y:S01]  /*1e40*/  @UP1 UMOV UR19, UR23 ;  /* 0x0000001700131c82 */ /* 0x000fe20008000000 */
[----:B------:R-:W-:Y:S02]  /*1e50*/  ULEA.HI UR5, UR6, UR5, URZ, 0x1c ;  /* 0x0000000506057291 */ /* 0x000fe4000f8fe03f */
[----:B------:R-:W-:Y:S01]  /*1e60*/  USGXT.U32 UR6, UR28, 0xe ;  /* 0x0000000e1c06789a */ /* 0x000fe20008000000 */
[----:B------:R1:W-:Y:S01]  /*1e70*/  @UP2 UTMALDG.2D [UR8], [UR16] ;  /* 0x00000008100025b4 */ /* 0x0003e20008008000 */
[----:B------:R3:W-:Y:S06]  /*1e80*/  MEMBAR.ALL.CTA ;  /* 0x0000000000007992 */ /* 0x0007ec0000008000 */
[----:B---3--:R-:W3:Y:S01]  /*1e90*/  FENCE.VIEW.ASYNC.S ;  /* 0x00000000000073c6 */ /* 0x008ee20000000000 */
[----:B-1----:R-:W-:-:S02]  /*1ea0*/  ULOP3.LUT UR16, UR5, 0x3fff, URZ, 0xc0, !UPT ;  /* 0x00003fff05107892 */ /* 0x002fc4000f8ec03f */
[----:B------:R-:W-:Y:S01]  /*1eb0*/  ULOP3.LUT UR5, UR6, 0x4000000, URZ, 0xfc, !UPT ;  /* 0x0400000006057892 */ /* 0x000fe2000f8efc3f */
[----:B------:R-:W-:Y:S01]  /*1ec0*/  UMOV UR17, 0x40000040 ;  /* 0x4000004000117882 */ /* 0x000fe20000000000 */
[----:B---3--:R-:W-:Y:S06]  /*1ed0*/  BAR.SYNC.DEFER_BLOCKING 0x0 ;  /* 0x0000000000007b1d */ /* 0x008fec0000010000 */
[----:B------:R1:W-:Y:S02]  /*1ee0*/  @UP3 UTMALDG.2D [UR12], [UR18] ;  /* 0x0000000c120035b4 */ /* 0x0003e40008008000 */
[----:B------:R-:W-:Y:S06]  /*1ef0*/  BAR.SYNC.DEFER_BLOCKING 0x0 ;  /* 0x0000000000007b1d */ /* 0x000fec0000010000 */
[----:B-1----:R-:W-:Y:S01]  /*1f00*/  UMOV UR18, UR5 ;  /* 0x0000000500127c82 */ /* 0x002fe20008000000 */
[----:B------:R-:W-:Y:S01]  /*1f10*/  UMOV UR19, 0x40000040 ;  /* 0x4000004000137882 */ /* 0x000fe20000000000 */
[----:B------:R-:W1:Y:S02]  /*1f20*/  SYNCS.PHASECHK.TRANS64.TRYWAIT P0, [UR29+0x48000], R2 ;  /* 0x04800002ff0075a7 */ /* 0x000e64000800015d */
[----:B-1----:R-:W-:Y:S05]  /*1f30*/  @!P0 BRA `(.L_x_48) ;  /* 0x0000000800888947 */ /* 0x002fea0003800000 */
.L_x_50:
[----:B------:R-:W-:Y:S02]  /*1f40*/  WARPGROUP.DEPBAR.LE gsb0, 0x0 ;  /* 0x00008000000079c5 */ /* 0x000fe40000010000 */
[----:B------:R-:W-:Y:S01]  /*1f50*/  WARPGROUP.ARRIVE ;  /* 0x00000000000079c5 */ /* 0x000fe20000000000 */
[----:B------:R-:W-:Y:S01]  /*1f60*/  UMOV UR5, URZ ;  /* 0x0000003f00057c82 */ /* 0x000fe20008000000 */
[----:B------:R-:W1:Y:S01]  /*1f70*/  LDC R2, c[0x0][0x230] ;  /* 0x00008c00ff027b82 */ /* 0x000e620000000800 */
[----:B------:R-:W-:Y:S02]  /*1f80*/  UIADD3 UR15, UR15, 0x80, URZ ;  /* 0x000000800f0f7890 */ /* 0x000fe4000fffe03f */
[----:B------:R-:W-:Y:S01]  /*1f90*/  UIADD3 UR4, UR4, 0x1, URZ ;  /* 0x0000000104047890 */ /* 0x000fe2000fffe03f */
[----:B------:R-:W-:Y:S01]  /*1fa0*/  HGMMA.64x256x16.F32 R24, gdesc[UR16].tnspB, R24 ;  /* 0x43e00000101879f0 */ /* 0x000fe20008700818 */
[----:B------:R-:W-:Y:S02]  /*1fb0*/  UIADD3 UR18, UP1, UR6, 0x4000080, URZ ;  /* 0x0400008006127890 */ /* 0x000fe4000ff3e03f */
[----:B------:R-:W-:Y:S01]  /*1fc0*/  UIADD3 UR16, UP0, UR16, 0x2, URZ ;  /* 0x0000000210107890 */ /* 0x000fe2000ff1e03f */
[----:B------:R-:W-:-:S02]  /*1fd0*/  UMOV UR6, URZ ;  /* 0x0000003f00067c82 */ /* 0x000fc40008000000 */
[----:B------:R-:W-:Y:S02]  /*1fe0*/  UIADD3.X UR19, UR6, 0x40000040, URZ, UP1, !UPT ;  /* 0x4000004006137890 */ /* 0x000fe40008ffe43f */
[----:B------:R-:W-:Y:S02]  /*1ff0*/  UIADD3.X UR17, UR5, 0x40000040, URZ, UP0, !UPT ;  /* 0x4000004005117890 */ /* 0x000fe400087fe43f */
[----:B------:R-:W-:Y:S02]  /*2000*/  UIADD3.64 UR30, UR18, 0x80, URZ ;  /* 0x00000080121e7897 */ /* 0x000fe4000fffe03f */
[----:B------:R-:W-:Y:S02]  /*2010*/  UIADD3.64 UR28, UR16, 0x2, URZ ;  /* 0x00000002101c7897 */ /* 0x000fe4000fffe03f */
[----:B------:R-:W-:-:S04]  /*2020*/  UISETP.NE.U32.AND UP0, UPT, UR4, 0x3, UPT ;  /* 0x000000030400788c */ /* 0x000fc8000bf05070 */
[----:B------:R-:W-:Y:S01]  /*2030*/  USEL UR5, URZ, 0x1, UP0 ;  /* 0x000000013f057887 */ /* 0x000fe20008000000 */
[----:B-1----:R-:W-:Y:S01]  /*2040*/  ISETP.LE.AND P0, PT, R2, UR15, PT ;  /* 0x0000000f02007c0c */ /* 0x002fe2000bf03270 */
[----:B------:R-:W-:-:S04]  /*2050*/  USEL UR4, UR4, URZ, UP0 ;  /* 0x0000003f04047287 */ /* 0x000fc80008000000 */
[----:B------:R-:W-:-:S04]  /*2060*/  LOP3.LUT R13, R13, UR5, RZ, 0x3c, !PT ;  /* 0x000000050d0d7c12 */ /* 0x000fc8000f8e3cff */
[----:B------:R-:W-:-:S15]  /*2070*/  HGMMA.64x256x16.F32 R24, gdesc[UR16].tnspB, R24 ;  /* 0x43e00000101879f0 */ /* 0x000fde0008700818 */
[----:B------:R-:W-:-:S13]  /*2080*/  NOP ;  /* 0x0000000000007918 */ /* 0x000fda0000000000 */
[----:B------:R-:W-:Y:S01]  /*2090*/  HGMMA.64x256x16.F32 R24, gdesc[UR28].tnspB, R24 ;  /* 0x43e000001c1879f0 */ /* 0x000fe20008700818 */
[----:B------:R-:W-:Y:S02]  /*20a0*/  UIADD3.64 UR30, UR18, 0x100, URZ ;  /* 0x00000100121e7897 */ /* 0x000fe4000fffe03f */
[----:B------:R-:W-:-:S15]  /*20b0*/  UIADD3.64 UR28, UR16, 0x4, URZ ;  /* 0x00000004101c7897 */ /* 0x000fde000fffe03f */
[----:B------:R-:W-:-:S10]  /*20c0*/  NOP ;  /* 0x0000000000007918 */ /* 0x000fd40000000000 */
        /* <DEDUP_REMOVED lines=10> */
[----:B------:R-:W-:Y:S02]  /*2170*/  UIADD3.64 UR28, UR16, 0x402, URZ ;  /* 0x00000402101c7897 */ /* 0x000fe4000fffe03f */
[----:B------:R-:W-:Y:S02]  /*2180*/  UIADD3.64 UR18, UR18, 0x300, URZ ;  /* 0x0000030012127897 */ /* 0x000fe4000fffe03f */
[----:B------:R-:W-:-:S15]  /*2190*/  UIADD3.64 UR16, UR16, 0x404, URZ ;  /* 0x0000040410107897 */ /* 0x000fde000fffe03f */
[----:B------:R-:W-:-:S06]  /*21a0*/  NOP ;  /* 0x0000000000007918 */ /* 0x000fcc0000000000 */
[----:B------:R-:W-:-:S15]  /*21b0*/  HGMMA.64x256x16.F32 R24, gdesc[UR28].tnspB, R24 ;  /* 0x43e000001c1879f0 */ /* 0x000fde0008700818 */
[----:B------:R-:W-:-:S13]  /*21c0*/  NOP ;  /* 0x0000000000007918 */ /* 0x000fda0000000000 */
[----:B------:R-:W-:Y:S01]  /*21d0*/  HGMMA.64x256x16.F32 R24, gdesc[UR16].tnspB, R24, gsb0 ;  /* 0x43e00000101879f0 */ /* 0x000fe20008000818 */
[----:B------:R-:W-:Y:S05]  /*21e0*/  @!P0 BRA `(.L_x_49) ;  /* 0xfffffff800988947 */ /* 0x000fea000383ffff */
.L_x_47:
[----:B------:R-:W-:Y:S02]  /*21f0*/  WARPGROUP.DEPBAR.LE gsb0, 0x0 ;  /* 0x00008000000079c5 */ /* 0x000fe40000010000 */
[----:B----4-:R-:W-:Y:S01]  /*2200*/  BAR.SYNC.DEFER_BLOCKING 0x0 ;  /* 0x0000000000007b1d */ /* 0x010fe20000010000 */
[C---:B-1----:R-:W-:Y:S01]  /*2210*/  IMAD.SHL.U32 R2, R0.reuse, 0x80, RZ ;  /* 0x0000008000027824 */ /* 0x042fe200078e00ff */
[----:B------:R-:W-:Y:S01]  /*2220*/  F2FP.F16.F32.PACK_AB R24, R25, R24 ;  /* 0x000000181918723e */ /* 0x000fe200000000ff */
[----:B------:R-:W-:Y:S01]  /*2230*/  IMAD.SHL.U32 R3, R0, 0x10, RZ ;  /* 0x0000001000037824 */ /* 0x000fe200078e00ff */
[----:B------:R-:W-:Y:S02]  /*2240*/  F2FP.F16.F32.PACK_AB R25, R27, R26 ;  /* 0x0000001a1b19723e */ /* 0x000fe400000000ff */
[----:B------:R-:W-:Y:S02]  /*2250*/  ELECT P0, URZ, PT ;  /* 0x00000000003f782f */ /* 0x000fe40003800000 */
[----:B------:R-:W-:Y:S01]  /*2260*/  LOP3.LUT R2, R2, 0x780, RZ, 0xc0, !PT ;  /* 0x0000078002027812 */ /* 0x000fe200078ec0ff */
[----:B------:R-:W-:Y:S01]  /*2270*/  ULOP3.LUT UR26, UR26, 0x3, URZ, 0xc0, !UPT ;  /* 0x000000031a1a7892 */ /* 0x000fe2000f8ec03f */
[----:B------:R-:W-:Y:S01]  /*2280*/  F2FP.F16.F32.PACK_AB R56, R57, R56 ;  /* 0x000000383938723e */ /* 0x000fe200000000ff */
[----:B------:R-:W-:Y:S01]  /*2290*/  UMOV UR10, UR11 ;  /* 0x0000000b000a7c82 */ /* 0x000fe20008000000 */
[----:B------:R-:W-:Y:S01]  /*22a0*/  LOP3.LUT R3, R2, 0x70, R3, 0xf8, !PT ;  /* 0x0000007002037812 */ /* 0x000fe200078ef803 */
[----:B------:R-:W-:Y:S01]  /*22b0*/  ULEA UR8, UR26, UR7, 0xe ;  /* 0x000000071a087291 */ /* 0x000fe2000f8e703f */
[----:B------:R-:W-:Y:S01]  /*22c0*/  F2FP.F16.F32.PACK_AB R26, R29, R28 ;  /* 0x0000001c1d1a723e */ /* 0x000fe200000000ff */
[----:B------:R-:W-:Y:S01]  /*22d0*/  ULEA UR9, UR26, UR27, 0x6 ;  /* 0x0000001b1a097291 */ /* 0x000fe2000f8e303f */
[----:B------:R-:W-:Y:S01]  /*22e0*/  LOP3.LUT R3, R3, 0x10, R0, 0x78, !PT ;  /* 0x0000001003037812 */ /* 0x000fe200078e7800 */
[----:B------:R-:W-:Y:S01]  /*22f0*/  IMAD.SHL.U32 R0, R0, 0x40, RZ ;  /* 0x0000004000007824 */ /* 0x000fe200078e00ff */
[----:B------:R-:W-:-:S02]  /*2300*/  F2FP.F16.F32.PACK_AB R27, R31, R30 ;  /* 0x0000001e1f1b723e */ /* 0x000fc400000000ff */
[----:B------:R-:W-:Y:S02]  /*2310*/  F2FP.F16.F32.PACK_AB R57, R59, R58 ;  /* 0x0000003a3b39723e */ /* 0x000fe400000000ff */
[----:B------:R-:W-:Y:S02]  /*2320*/  LOP3.LUT R0, R3, 0x3800, R0, 0xf8, !PT ;  /* 0x0000380003007812 */ /* 0x000fe400078ef800 */
[----:B------:R-:W-:Y:S01]  /*2330*/  F2FP.F16.F32.PACK_AB R88, R89, R88 ;  /* 0x000000585958723e */ /* 0x000fe200000000ff */
[----:B------:R-:W1:Y:S02]  /*2340*/  @!P2 SYNCS.CCTL.IV [UR7+0x48000] ;  /* 0x04800000ff00a9b1 */ /* 0x000e640008000007 */
[----:B-1----:R-:W-:Y:S01]  /*2350*/  BAR.SYNC.DEFER_BLOCKING 0x0 ;  /* 0x0000000000007b1d */ /* 0x002fe20000010000 */
[C---:B------:R-:W-:Y:S01]  /*2360*/  LOP3.LUT R3, R0.reuse, 0x20, RZ, 0x3c, !PT ;  /* 0x0000002000037812 */ /* 0x040fe200078e3cff */
[----:B------:R-:W-:Y:S01]  /*2370*/  VIADD R2, R0, UR7 ;  /* 0x0000000700027c36 */ /* 0x000fe20008000000 */
[----:B------:R-:W-:-:S02]  /*2380*/  F2FP.F16.F32.PACK_AB R58, R61, R60 ;  /* 0x0000003c3d3a723e */ /* 0x000fc400000000ff */
[----:B------:R-:W-:Y:S01]  /*2390*/  F2FP.F16.F32.PACK_AB R59, R63, R62 ;  /* 0x0000003e3f3b723e */ /* 0x000fe200000000ff */
[----:B------:R-:W-:Y:S01]  /*23a0*/  VIADD R3, R3, UR7 ;  /* 0x0000000703037c36 */ /* 0x000fe20008000000 */
[----:B------:R-:W-:Y:S02]  /*23b0*/  F2FP.F16.F32.PACK_AB R89, R91, R90 ;  /* 0x0000005a5b59723e */ /* 0x000fe400000000ff */
[----:B------:R-:W-:Y:S02]  /*23c0*/  F2FP.F16.F32.PACK_AB R120, R121, R120 ;  /* 0x000000787978723e */ /* 0x000fe400000000ff */
[----:B------:R-:W-:Y:S02]  /*23d0*/  F2FP.F16.F32.PACK_AB R32, R33, R32 ;  /* 0x000000202120723e */ /* 0x000fe400000000ff */
[----:B------:R-:W-:Y:S02]  /*23e0*/  F2FP.F16.F32.PACK_AB R90, R93, R92 ;  /* 0x0000005c5d5a723e */ /* 0x000fe400000000ff */
[----:B------:R-:W-:-:S02]  /*23f0*/  F2FP.F16.F32.PACK_AB R91, R95, R94 ;  /* 0x0000005e5f5b723e */ /* 0x000fc400000000ff */
[----:B------:R-:W-:Y:S02]  /*2400*/  F2FP.F16.F32.PACK_AB R121, R123, R122 ;  /* 0x0000007a7b79723e */ /* 0x000fe400000000ff */
[----:B------:R-:W-:Y:S02]  /*2410*/  F2FP.F16.F32.PACK_AB R33, R35, R34 ;  /* 0x000000222321723e */ /* 0x000fe400000000ff */
[----:B------:R-:W-:Y:S02]  /*2420*/  F2FP.F16.F32.PACK_AB R64, R65, R64 ;  /* 0x000000404140723e */ /* 0x000fe400000000ff */
[----:B------:R-:W-:Y:S01]  /*2430*/  F2FP.F16.F32.PACK_AB R122, R125, R124 ;  /* 0x0000007c7d7a723e */ /* 0x000fe200000000ff */
[----:B------:R-:W1:Y:S02]  /*2440*/  @!P2 SYNCS.CCTL.IV [UR7+0x48008] ;  /* 0x04800800ff00a9b1 */ /* 0x000e640008000007 */
[----:B-1----:R-:W-:Y:S01]  /*2450*/  BAR.SYNC.DEFER_BLOCKING 0x0 ;  /* 0x0000000000007b1d */ /* 0x002fe20000010000 */
[----:B------:R-:W-:-:S02]  /*2460*/  F2FP.F16.F32.PACK_AB R123, R127, R126 ;  /* 0x0000007e7f7b723e */ /* 0x000fc400000000ff */
[----:B------:R-:W-:Y:S02]  /*2470*/  LOP3.LUT R4, R0, 0x40, RZ, 0x3c, !PT ;  /* 0x0000004000047812 */ /* 0x000fe400078e3cff */
[----:B------:R-:W-:Y:S02]  /*2480*/  F2FP.F16.F32.PACK_AB R34, R37, R36 ;  /* 0x000000242522723e */ /* 0x000fe400000000ff */
[----:B------:R-:W-:Y:S01]  /*2490*/  F2FP.F16.F32.PACK_AB R35, R39, R38 ;  /* 0x000000262723723e */ /* 0x000fe200000000ff */
[----:B------:R-:W-:Y:S01]  /*24a0*/  VIADD R4, R4, UR7 ;  /* 0x0000000704047c36 */ /* 0x000fe20008000000 */
[----:B------:R-:W-:Y:S02]  /*24b0*/  F2FP.F16.F32.PACK_AB R65, R67, R66 ;  /* 0x000000424341723e */ /* 0x000fe400000000ff */
[----:B------:R-:W-:Y:S02]  /*24c0*/  F2FP.F16.F32.PACK_AB R96, R97, R96 ;  /* 0x000000606160723e */ /* 0x000fe400000000ff */
[----:B------:R-:W-:-:S02]  /*24d0*/  F2FP.F16.F32.PACK_AB R66, R69, R68 ;  /* 0x000000444542723e */ /* 0x000fc400000000ff */
[----:B------:R-:W-:Y:S02]  /*24e0*/  F2FP.F16.F32.PACK_AB R67, R71, R70 ;  /* 0x000000464743723e */ /* 0x000fe400000000ff */
[----:B------:R-:W-:Y:S02]  /*24f0*/  F2FP.F16.F32.PACK_AB R97, R99, R98 ;  /* 0x000000626361723e */ /* 0x000fe400000000ff */
[----:B------:R-:W-:Y:S02]  /*2500*/  F2FP.F16.F32.PACK_AB R128, R129, R128 ;  /* 0x000000808180723e */ /* 0x000fe400000000ff */
[----:B------:R-:W-:Y:S02]  /*2510*/  F2FP.F16.F32.PACK_AB R40, R41, R40 ;  /* 0x000000282928723e */ /* 0x000fe400000000ff */
[----:B------:R-:W-:Y:S01]  /*2520*/  F2FP.F16.F32.PACK_AB R98, R101, R100 ;  /* 0x000000646562723e */ /* 0x000fe200000000ff */
[----:B------:R-:W1:Y:S02]  /*2530*/  @!P2 SYNCS.CCTL.IV [UR7+0x48010] ;  /* 0x04801000ff00a9b1 */ /* 0x000e640008000007 */
[----:B-1----:R-:W-:Y:S01]  /*2540*/  STSM.16.M88.4 [R2], R24 ;  /* 0x0000001802007844 */ /* 0x002fe20000000200 */
[----:B------:R-:W-:-:S02]  /*2550*/  F2FP.F16.F32.PACK_AB R99, R103, R102 ;  /* 0x000000666763723e */ /* 0x000fc400000000ff */
[----:B------:R-:W-:Y:S01]  /*2560*/  F2FP.F16.F32.PACK_AB R129, R131, R130 ;  /* 0x000000828381723e */ /* 0x000fe200000000ff */
[----:B------:R-:W-:Y:S01]  /*2570*/  STSM.16.M88.4 [R2+0x4000], R56 ;  /* 0x0040003802007844 */ /* 0x000fe20000000200 */
[----:B------:R-:W-:Y:S02]  /*2580*/  F2FP.F16.F32.PACK_AB R41, R43, R42 ;  /* 0x0000002a2b29723e */ /* 0x000fe400000000ff */
[----:B------:R-:W-:Y:S01]  /*2590*/  F2FP.F16.F32.PACK_AB R72, R73, R72 ;  /* 0x000000484948723e */ /* 0x000fe200000000ff */
[----:B------:R-:W-:Y:S01]  /*25a0*/  STSM.16.M88.4 [R2+0x8000], R88 ;  /* 0x0080005802007844 */ /* 0x000fe20000000200 */
[----:B------:R-:W-:Y:S02]  /*25b0*/  F2FP.F16.F32.PACK_AB R130, R133, R132 ;  /* 0x000000848582723e */ /* 0x000fe400000000ff */
[----:B------:R-:W-:Y:S01]  /*25c0*/  F2FP.F16.F32.PACK_AB R131, R135, R134 ;  /* 0x000000868783723e */ /* 0x000fe200000000ff */
[----:B------:R-:W-:Y:S01]  /*25d0*/  STSM.16.M88.4 [R2+0xc000], R120 ;  /* 0x00c0007802007844 */ /* 0x000fe20000000200 */
[----:B------:R-:W-:-:S02]  /*25e0*/  LOP3.LUT R0, R0, 0x60, RZ, 0x3c, !PT ;  /* 0x0000006000007812 */ /* 0x000fc400078e3cff */
[----:B------:R-:W-:Y:S01]  /*25f0*/  F2FP.F16.F32.PACK_AB R42, R45, R44 ;  /* 0x0000002c2d2a723e */ /* 0x000fe200000000ff */
[----:B------:R-:W-:Y:S01]  /*2600*/  STSM.16.M88.4 [R3], R32 ;  /* 0x0000002003007844 */ /* 0x000fe20000000200 */
[----:B------:R-:W-:Y:S01]  /*2610*/  F2FP.F16.F32.PACK_AB R43, R47, R46 ;  /* 0x0000002e2f2b723e */ /* 0x000fe200000000ff */
[----:B------:R-:W-:Y:S01]  /*2620*/  VIADD R0, R0, UR7 ;  /* 0x0000000700007c36 */ /* 0x000fe20008000000 */
[----:B------:R-:W-:Y:S01]  /*2630*/  F2FP.F16.F32.PACK_AB R73, R75, R74 ;  /* 0x0000004a4b49723e */ /* 0x000fe200000000ff */
[----:B------:R-:W-:Y:S01]  /*2640*/  STSM.16.M88.4 [R3+0x4000], R64 ;  /* 0x0040004003007844 */ /* 0x000fe20000000200 */
[----:B------:R-:W-:Y:S02]  /*2650*/  F2FP.F16.F32.PACK_AB R104, R105, R104 ;  /* 0x000000686968723e */ /* 0x000fe400000000ff */
[----:B------:R-:W-:Y:S01]  /*2660*/  F2FP.F16.F32.PACK_AB R74, R77, R76 ;  /* 0x0000004c4d4a723e */ /* 0x000fe200000000ff */
[----:B------:R-:W-:Y:S01]  /*2670*/  STSM.16.M88.4 [R3+0x8000], R96 ;  /* 0x0080006003007844 */ /* 0x000fe20000000200 */
[----:B------:R-:W-:-:S02]  /*2680*/  F2FP.F16.F32.PACK_AB R75, R79, R78 ;  /* 0x0000004e4f4b723e */ /* 0x000fc400000000ff */
[----:B------:R-:W-:Y:S01]  /*2690*/  F2FP.F16.F32.PACK_AB R105, R107, R106 ;  /* 0x0000006a6b69723e */ /* 0x000fe200000000ff */
[----:B------:R-:W-:Y:S01]  /*26a0*/  STSM.16.M88.4 [R3+0xc000], R128 ;  /* 0x00c0008003007844 */ /* 0x000fe20000000200 */
[----:B------:R-:W-:Y:S02]  /*26b0*/  F2FP.F16.F32.PACK_AB R136, R137, R136 ;  /* 0x000000888988723e */ /* 0x000fe400000000ff */
[----:B------:R-:W-:Y:S01]  /*26c0*/  F2FP.F16.F32.PACK_AB R48, R49, R48 ;  /* 0x000000303130723e */ /* 0x000fe200000000ff */
[----:B------:R-:W-:Y:S01]  /*26d0*/  STSM.16.M88.4 [R4], R40 ;  /* 0x0000002804007844 */ /* 0x000fe20000000200 */
[----:B------:R-:W-:Y:S02]  /*26e0*/  F2FP.F16.F32.PACK_AB R106, R109, R108 ;  /* 0x0000006c6d6a723e */ /* 0x000fe400000000ff */
[----:B------:R-:W-:Y:S01]  /*26f0*/  F2FP.F16.F32.PACK_AB R107, R111, R110 ;  /* 0x0000006e6f6b723e */ /* 0x000fe200000000ff */
[----:B------:R-:W-:Y:S01]  /*2700*/  STSM.16.M88.4 [R4+0x4000], R72 ;  /* 0x0040004804007844 */ /* 0x000fe20000000200 */
[----:B------:R-:W-:-:S02]  /*2710*/  F2FP.F16.F32.PACK_AB R137, R139, R138 ;  /* 0x0000008a8b89723e */ /* 0x000fc400000000ff */
[----:B------:R-:W-:Y:S01]  /*2720*/  F2FP.F16.F32.PACK_AB R49, R51, R50 ;  /* 0x000000323331723e */ /* 0x000fe200000000ff */
[----:B------:R-:W-:Y:S01]  /*2730*/  STSM.16.M88.4 [R4+0x8000], R104 ;  /* 0x0080006804007844 */ /* 0x000fe20000000200 */
[----:B------:R-:W-:Y:S02]  /*2740*/  F2FP.F16.F32.PACK_AB R80, R81, R80 ;  /* 0x000000505150723e */ /* 0x000fe400000000ff */
[----:B------:R-:W-:Y:S02]  /*2750*/  F2FP.F16.F32.PACK_AB R138, R141, R140 ;  /* 0x0000008c8d8a723e */ /* 0x000fe400000000ff */
[----:B------:R-:W-:Y:S02]  /*2760*/  F2FP.F16.F32.PACK_AB R139, R143, R142 ;  /* 0x0000008e8f8b723e */ /* 0x000fe400000000ff */
[----:B------:R-:W-:Y:S02]  /*2770*/  F2FP.F16.F32.PACK_AB R50, R53, R52 ;  /* 0x000000343532723e */ /* 0x000fe400000000ff */
[----:B------:R-:W-:Y:S01]  /*2780*/  F2FP.F16.F32.PACK_AB R51, R55, R54 ;  /* 0x000000363733723e */ /* 0x000fe200000000ff */
[----:B------:R-:W-:Y:S01]  /*2790*/  STSM.16.M88.4 [R4+0xc000], R136 ;  /* 0x00c0008804007844 */ /* 0x000fe20000000200 */
[----:B------:R-:W-:-:S02]  /*27a0*/  F2FP.F16.F32.PACK_AB R81, R83, R82 ;  /* 0x000000525351723e */ /* 0x000fc400000000ff */
[----:B------:R-:W-:Y:S01]  /*27b0*/  F2FP.F16.F32.PACK_AB R112, R113, R112 ;  /* 0x000000707170723e */ /* 0x000fe200000000ff */
[----:B------:R-:W-:Y:S01]  /*27c0*/  STSM.16.M88.4 [R0], R48 ;  /* 0x0000003000007844 */ /* 0x000fe20000000200 */
[----:B------:R-:W-:Y:S02]  /*27d0*/  F2FP.F16.F32.PACK_AB R82, R85, R84 ;  /* 0x000000545552723e */ /* 0x000fe400000000ff */
[----:B------:R-:W-:Y:S02]  /*27e0*/  F2FP.F16.F32.PACK_AB R83, R87, R86 ;  /* 0x000000565753723e */ /* 0x000fe400000000ff */
[----:B------:R-:W-:Y:S02]  /*27f0*/  F2FP.F16.F32.PACK_AB R113, R115, R114 ;  /* 0x000000727371723e */ /* 0x000fe400000000ff */
[----:B------:R-:W-:Y:S01]  /*2800*/  F2FP.F16.F32.PACK_AB R144, R145, R144 ;  /* 0x000000909190723e */ /* 0x000fe200000000ff */
[----:B------:R-:W-:Y:S01]  /*2810*/  STSM.16.M88.4 [R0+0x4000], R80 ;  /* 0x0040005000007844 */ /* 0x000fe20000000200 */
[----:B------:R-:W-:-:S02]  /*2820*/  F2FP.F16.F32.PACK_AB R114, R117, R116 ;  /* 0x000000747572723e */ /* 0x000fc400000000ff */
[----:B------:R-:W-:Y:S02]  /*2830*/  F2FP.F16.F32.PACK_AB R115, R119, R118 ;  /* 0x000000767773723e */ /* 0x000fe400000000ff */
[----:B------:R-:W-:Y:S02]  /*2840*/  F2FP.F16.F32.PACK_AB R145, R147, R146 ;  /* 0x000000929391723e */ /* 0x000fe400000000ff */
[----:B------:R-:W-:Y:S01]  /*2850*/  F2FP.F16.F32.PACK_AB R146, R149, R148 ;  /* 0x000000949592723e */ /* 0x000fe200000000ff */
[----:B------:R-:W-:Y:S01]  /*2860*/  STSM.16.M88.4 [R0+0x8000], R112 ;  /* 0x0080007000007844 */ /* 0x000fe20000000200 */
[----:B------:R-:W-:Y:S02]  /*2870*/  F2FP.F16.F32.PACK_AB R147, R151, R150 ;  /* 0x000000969793723e */ /* 0x000fe400000000ff */
[----:B------:R-:W-:-:S03]  /*2880*/  ISETP.LT.U32.AND P0, PT, R6, 0x80, P0 ;  /* 0x000000800600780c */ /* 0x000fc60000701070 */
[----:B------:R-:W-:Y:S01]  /*2890*/  STSM.16.M88.4 [R0+0xc000], R144 ;  /* 0x00c0009000007844 */ /* 0x000fe20000000200 */
[----:B------:R1:W-:Y:S06]  /*28a0*/  MEMBAR.ALL.CTA ;  /* 0x0000000000007992 */ /* 0x0003ec0000008000 */
[----:B-1----:R-:W1:Y:S03]  /*28b0*/  FENCE.VIEW.ASYNC.S ;  /* 0x00000000000073c6 */ /* 0x002e660000000000 */
[----:B-1----:R-:W-:Y:S01]  /*28c0*/  VOTEU.ANY UP0, P0 ;  /* 0x00000000003f7886 */ /* 0x002fe20000000100 */
[----:B------:R-:W-:-:S04]  /*28d0*/  VOTEU.ANY UP1, P0 ;  /* 0x00000000003f7886 */ /* 0x000fc80000020100 */
[----:B---3--:R-:W-:Y:S01]  /*28e0*/  @UP0 UMOV UR4, UR24 ;  /* 0x0000001800040c82 */ /* 0x008fe20008000000 */
[----:B------:R-:W-:Y:S01]  /*28f0*/  @UP0 UMOV UR5, UR25 ;  /* 0x0000001900050c82 */ /* 0x000fe20008000000 */
[----:B------:R-:W-:Y:S06]  /*2900*/  BAR.SYNC.DEFER_BLOCKING 0x0 ;  /* 0x0000000000007b1d */ /* 0x000fec0000010000 */
[----:B------:R1:W-:Y:S01]  /*2910*/  @UP1 UTMASTG.2D [UR8], [UR4] ;  /* 0x00000008040013b5 */ /* 0x0003e20008008000 */
[----:B------:R0:W-:Y:S01]  /*2920*/  UTMACMDFLUSH ;  /* 0x00000000000079b7 */ /* 0x0001e20000000000 */
[----:B------:R-:W-:-:S04]  /*2930*/  DEPBAR.LE SB0, 0x0 ;  /* 0x000080000000791a */ /* 0x000fc80000000000 */
[----:B------:R-:W-:Y:S06]  /*2940*/  BAR.SYNC.DEFER_BLOCKING 0x0 ;  /* 0x0000000000007b1d */ /* 0x000fec0000010000 */
[----:B-1----:R-:W-:Y:S05]  /*2950*/  EXIT ;  /* 0x000000000000794d */ /* 0x002fea0003800000 */
.L_x_48:
[----:B------:R-:W1:Y:S02]  /*2960*/  SYNCS.PHASECHK.TRANS64.TRYWAIT P0, [UR29+0x48000], R2 ;  /* 0x04800002ff0075a7 */ /* 0x000e64000800015d */
[----:B-1----:R-:W-:Y:S05]  /*2970*/  @!P0 BRA `(.L_x_48) ;  /* 0xfffffffc00f88947 */ /* 0x002fea000383ffff */
[----:B------:R-:W-:Y:S05]  /*2980*/  BRA `(.L_x_50) ;  /* 0xfffffff4006c7947 */ /* 0x000fea000383ffff */
.L_x_51:
[----:B------:R-:W-:-:S00]  /*2990*/  BRA `(.L_x_51) ;  /* 0xfffffffc00fc7947 */ /* 0x000fc0000383ffff */
[----:B------:R-:W-:-:S00]  /*29a0*/  NOP ;  /* 0x0000000000007918 */ /* 0x000fc00000000000 */
        /* <DEDUP_REMOVED lines=13> */
.L_x_52:


//--------------------- .nv.shared.gluon_wgmma    --------------------------
	.section	.nv.shared.gluon_wgmma,"aw",@nobits
	.sectionflags	@""
	.align	16
	.zero		1024


//--------------------- .nv.shared.reserved.0     --------------------------
	.section	.nv.shared.reserved.0,"aw",@nobits
	.weak		__nv_reservedSMEM_offset_0_alias
	.size		__nv_reservedSMEM_offset_0_alias, 0, 0
	.other		__nv_reservedSMEM_offset_0_alias,@"STO_CUDA_RESERVED_SHARED STV_DEFAULT"
__nv_reservedSMEM_offset_0_alias:
	.zero		0


//--------------------- .nv.constant0.gluon_wgmma --------------------------
	.section	.nv.constant0.gluon_wgmma,"a",@progbits
	.sectionflags	@""
	.align	4
.nv.constant0.gluon_wgmma:
	.zero		608


//--------------------- SYMBOLS --------------------------

	.type		.nv.reservedSmem.offset0,@object
	.size		.nv.reservedSmem.offset0,0x4
